// auto-generated by cutlass_sweep.fmha — config: {"arch": "sm_90", "direction": "fwd", "dtype": "fp16", "head_dim": 128, "mask": "residual", "schedule": "cooperative", "tile_kv": 128, "tile_q": 128}
#include "cutlass/cutlass.h"
#include "cute/tensor.hpp"
#include "cutlass/device_kernel.h"
#include "cutlass/kernel_hardware_info.h"
#include "88_hopper_fmha/collective/fmha_fusion.hpp"
#include "88_hopper_fmha/kernel/fmha_kernel_builder.hpp"

using namespace cute;
using Element = cutlass::half_t;
using TileShape = Shape<_128, _128, _128>;
using StrideQ = cute::tuple<int, _1, cute::tuple<int, int>>;
using StrideK = cute::tuple<int, _1, cute::tuple<int, int>>;
using StrideV = cute::tuple<int, cute::_1, cute::tuple<int, int>>;

using Kernel = typename cutlass::fmha::kernel::FmhaBuilder<
    Element, float, float,
    TileShape, StrideQ, StrideK, StrideV,
    cutlass::fmha::collective::ResidualFusion,
    cutlass::gemm::KernelTmaWarpSpecializedCooperative
  >::Kernel;

auto* _anchor = &cutlass::device_kernel<Kernel>;


// ===== COMPILED SASS (sm_90a) =====

	.target	sm_90a

	.elftype	@"ET_EXEC"


//--------------------- .note.nv.tkinfo           --------------------------
	.section	.note.nv.tkinfo,"",@"SHT_NOTE"
	.sectionflags	@"SHF_NOTE_NV_TKINFO"
	.tkinfo
        /*0018*/ 	.word	0x00000002
        /*0030*/ 	.string	""
        /*0030*/ 	.string	"ptxas"
        /*0030*/ 	.string	"Cuda compilation tools, release 13.0, V13.0.88"
        /*0030*/ 	.string	"Build cuda_13.0.r13.0/compiler.36424714_0"
        /*0030*/ 	.string	"-arch sm_90a -m 64 "



//--------------------- .note.nv.cuinfo           --------------------------
	.section	.note.nv.cuinfo,"",@"SHT_NOTE"
	.sectionflags	@"SHF_NOTE_NV_CUINFO"
        /*0018*/ 	.short	0x0002
        /*001a*/ 	.short	0x005a
        /*001c*/ 	.short	0x0082
	.zero		2


//--------------------- .nv.info                  --------------------------
	.section	.nv.info,"",@"SHT_CUDA_INFO"
	.align	4


	//----- nvinfo : EIATTR_REGCOUNT
	.align		4
        /*0000*/ 	.byte	0x04, 0x2f
        /*0002*/ 	.short	(.L_16 - .L_15)
	.align		4
.L_15:
        /*0004*/ 	.word	index@(_ZN7cutlass13device_kernelINS_4fmha6kernel28FmhaKernelTmaWarpSpecializedINS1_10collective30FmhaMainloopTmaWarpSpecializedINS_6half_tEffN4cute5tupleIJNS7_1CILi128EEESA_SA_EEENS8_IJiNS9_ILi1EEENS8_IJiiEEEEEESE_SE_NS4_14ResidualFusionEJEEENS4_15FmhaFwdEpilogueIS6_fNS8_IJNS9_ILi64EEESA_SA_EEEEENS2_23IndividualTileSchedulerEJEEEEEvNT_6ParamsE)
        /*0008*/ 	.word	0x000000a8


	//----- nvinfo : EIATTR_FRAME_SIZE
	.align		4
.L_16:
        /*000c*/ 	.byte	0x04, 0x11
        /*000e*/ 	.short	(.L_18 - .L_17)
	.align		4
.L_17:
        /*0010*/ 	.word	index@($__internal_0_$__cuda_sm20_rcp_rn_f32_slowpath)
        /*0014*/ 	.word	0x00000000


	//----- nvinfo : EIATTR_FRAME_SIZE
	.align		4
.L_18:
        /*0018*/ 	.byte	0x04, 0x11
        /*001a*/ 	.short	(.L_20 - .L_19)
	.align		4
.L_19:
        /*001c*/ 	.word	index@(_ZN7cutlass13device_kernelINS_4fmha6kernel28FmhaKernelTmaWarpSpecializedINS1_10collective30FmhaMainloopTmaWarpSpecializedINS_6half_tEffN4cute5tupleIJNS7_1CILi128EEESA_SA_EEENS8_IJiNS9_ILi1EEENS8_IJiiEEEEEESE_SE_NS4_14ResidualFusionEJEEENS4_15FmhaFwdEpilogueIS6_fNS8_IJNS9_ILi64EEESA_SA_EEEEENS2_23IndividualTileSchedulerEJEEEEEvNT_6ParamsE)
        /*0020*/ 	.word	0x00000000


	//----- nvinfo : EIATTR_MIN_STACK_SIZE
	.align		4
.L_20:
        /*0024*/ 	.byte	0x04, 0x12
        /*0026*/ 	.short	(.L_22 - .L_21)
	.align		4
.L_21:
        /*0028*/ 	.word	index@(_ZN7cutlass13device_kernelINS_4fmha6kernel28FmhaKernelTmaWarpSpecializedINS1_10collective30FmhaMainloopTmaWarpSpecializedINS_6half_tEffN4cute5tupleIJNS7_1CILi128EEESA_SA_EEENS8_IJiNS9_ILi1EEENS8_IJiiEEEEEESE_SE_NS4_14ResidualFusionEJEEENS4_15FmhaFwdEpilogueIS6_fNS8_IJNS9_ILi64EEESA_SA_EEEEENS2_23IndividualTileSchedulerEJEEEEEvNT_6ParamsE)
        /*002c*/ 	.word	0x00000000
.L_22:


//--------------------- .nv.compat                --------------------------
	.section	.nv.compat,"",@"SHT_CUDA_COMPAT_INFO"
	.align	4
        /*0000*/ 	.byte	0x02, 0x09, 0x01, 0x00, 0x02, 0x02, 0x04, 0x00, 0x02, 0x05, 0x05, 0x00, 0x03, 0x07, 0x01, 0x01
        /*0010*/ 	.byte	0x02, 0x03, 0x01, 0x00, 0x02, 0x06, 0x01, 0x00, 0x04, 0x0b, 0x08, 0x00, 0x00, 0x00, 0x00, 0x00
        /*0020*/ 	.byte	0x00, 0x00, 0x00, 0x00


//--------------------- .nv.info._ZN7cutlass13device_kernelINS_4fmha6kernel28FmhaKernelTmaWarpSpecializedINS1_10collective30FmhaMainloopTmaWarpSpecializedINS_6half_tEffN4cute5tupleIJNS7_1CILi128EEESA_SA_EEENS8_IJiNS9_ILi1EEENS8_IJiiEEEEEESE_SE_NS4_14ResidualFusionEJEEENS4_15FmhaFwdEpilogueIS6_fNS8_IJNS9_ILi64EEESA_SA_EEEEENS2_23IndividualTileSchedulerEJEEEEEvNT_6ParamsE --------------------------
	.section	.nv.info._ZN7cutlass13device_kernelINS_4fmha6kernel28FmhaKernelTmaWarpSpecializedINS1_10collective30FmhaMainloopTmaWarpSpecializedINS_6half_tEffN4cute5tupleIJNS7_1CILi128EEESA_SA_EEENS8_IJiNS9_ILi1EEENS8_IJiiEEEEEESE_SE_NS4_14ResidualFusionEJEEENS4_15FmhaFwdEpilogueIS6_fNS8_IJNS9_ILi64EEESA_SA_EEEEENS2_23IndividualTileSchedulerEJEEEEEvNT_6ParamsE,"",@"SHT_CUDA_INFO"
	.sectionflags	@""
	.align	4


	//----- nvinfo : EIATTR_CUDA_API_VERSION
	.align		4
        /*0000*/ 	.byte	0x04, 0x37
        /*0002*/ 	.short	(.L_24 - .L_23)
.L_23:
        /*0004*/ 	.word	0x00000082


	//----- nvinfo : EIATTR_KPARAM_INFO
	.align		4
.L_24:
        /*0008*/ 	.byte	0x04, 0x17
        /*000a*/ 	.short	(.L_26 - .L_25)
.L_25:
        /*000c*/ 	.word	0x00000000
        /*0010*/ 	.short	0x0000
        /*0012*/ 	.short	0x0070
        /*0014*/ 	.byte	0x00, 0xf0, 0x01, 0x20


	//----- nvinfo : EIATTR_SPARSE_MMA_MASK
	.align		4
.L_26:
        /*0018*/ 	.byte	0x03, 0x50
        /*001a*/ 	.short	0x0000


	//----- nvinfo : EIATTR_MAXREG_COUNT
	.align		4
        /*001c*/ 	.byte	0x03, 0x1b
        /*001e*/ 	.short	0x00a8


	//----- nvinfo : EIATTR_NUM_BARRIERS
	.align		4
        /*0020*/ 	.byte	0x02, 0x4c
        /*0022*/ 	.byte	0x02
	.zero		1


	//----- nvinfo : EIATTR_EXTERNS
	.align		4
        /*0024*/ 	.byte	0x04, 0x0f
        /*0026*/ 	.short	(.L_28 - .L_27)


	//   ....[0]....
	.align		4
.L_27:
        /*0028*/ 	.word	index@(__assertfail)


	//----- nvinfo : EIATTR_MERCURY_ISA_VERSION
	.align		4
.L_28:
        /*002c*/ 	.byte	0x03, 0x5f
        /*002e*/ 	.short	0x0101


	//----- nvinfo : EIATTR_INT_WARP_WIDE_INSTR_OFFSETS
	.align		4
        /*0030*/ 	.byte	0x04, 0x31
        /*0032*/ 	.short	(.L_30 - .L_29)


	//   ....[0]....
.L_29:
        /*0034*/ 	.word	0x000006f0


	//   ....[1]....
        /*0038*/ 	.word	0x00000700


	//   ....[2]....
        /*003c*/ 	.word	0x00000710


	//   ....[3]....
        /*0040*/ 	.word	0x00000720


	//   ....[4]....
        /*0044*/ 	.word	0x00000790


	//----- nvinfo : EIATTR_COOP_GROUP_MASK_REGIDS
	.align		4
.L_30:
        /*0048*/ 	.byte	0x04, 0x29
        /*004a*/ 	.short	(.L_32 - .L_31)


	//   ....[0]....
.L_31:
        /*004c*/ 	.word	0xffffffff


	//   ....[1]....
        /*0050*/ 	.word	0xffffffff


	//   ....[2]....
        /*0054*/ 	.word	0xffffffff


	//   ....[3]....
        /*0058*/ 	.word	0xffffffff


	//   ....[4]....
        /*005c*/ 	.word	0xffffffff


	//   ....[5]....
        /*0060*/ 	.word	0xffffffff


	//   ....[6]....
        /*0064*/ 	.word	0xffffffff


	//   ....[7]....
        /*0068*/ 	.word	0xffffffff


	//   ....[8]....
        /*006c*/ 	.word	0xffffffff


	//   ....[9]....
        /*0070*/ 	.word	0xffffffff


	//   ....[10]....
        /*0074*/ 	.word	0xffffffff


	//   ....[11]....
        /*0078*/ 	.word	0xffffffff


	//   ....[12]....
        /*007c*/ 	.word	0xffffffff


	//   ....[13]....
        /*0080*/ 	.word	0xffffffff


	//   ....[14]....
        /*0084*/ 	.word	0xffffffff


	//   ....[15]....
        /*0088*/ 	.word	0xffffffff


	//   ....[16]....
        /*008c*/ 	.word	0xffffffff


	//   ....[17]....
        /*0090*/ 	.word	0xffffffff


	//   ....[18]....
        /*0094*/ 	.word	0xffffffff


	//   ....[19]....
        /*0098*/ 	.word	0xffffffff


	//   ....[20]....
        /*009c*/ 	.word	0xffffffff


	//   ....[21]....
        /*00a0*/ 	.word	0xffffffff


	//----- nvinfo : EIATTR_COOP_GROUP_INSTR_OFFSETS
	.align		4
.L_32:
        /*00a4*/ 	.byte	0x04, 0x28
        /*00a6*/ 	.short	(.L_34 - .L_33)


	//   ....[0]....
.L_33:
        /*00a8*/ 	.word	0x00000050


	//   ....[1]....
        /*00ac*/ 	.word	0x00000080


	//   ....[2]....
        /*00b0*/ 	.word	0x000001b0


	//   ....[3]....
        /*00b4*/ 	.word	0x00000370


	//   ....[4]....
        /*00b8*/ 	.word	0x00000530


	//   ....[5]....
        /*00bc*/ 	.word	0x00000690


	//   ....[6]....
        /*00c0*/ 	.word	0x00001ff0


	//   ....[7]....
        /*00c4*/ 	.word	0x000020d0


	//   ....[8]....
        /*00c8*/ 	.word	0x00002110


	//   ....[9]....
        /*00cc*/ 	.word	0x000021a0


	//   ....[10]....
        /*00d0*/ 	.word	0x000049a0


	//   ....[11]....
        /*00d4*/ 	.word	0x000049c0


	//   ....[12]....
        /*00d8*/ 	.word	0x00005260


	//   ....[13]....
        /*00dc*/ 	.word	0x00005390


	//   ....[14]....
        /*00e0*/ 	.word	0x00007da0


	//   ....[15]....
        /*00e4*/ 	.word	0x00007ea0


	//   ....[16]....
        /*00e8*/ 	.word	0x00008720


	//   ....[17]....
        /*00ec*/ 	.word	0x00008850


	//   ....[18]....
        /*00f0*/ 	.word	0x0000a540


	//   ....[19]....
        /*00f4*/ 	.word	0x0000a570


	//   ....[20]....
        /*00f8*/ 	.word	0x0000a5d0


	//   ....[21]....
        /*00fc*/ 	.word	0x0000a5e0


	//----- nvinfo : EIATTR_REG_RECONFIG
	.align		4
.L_34:
        /*0100*/ 	.byte	0x01, 0x54
	.zero		2


	//----- nvinfo : EIATTR_SYSCALL_OFFSETS
	.align		4
        /*0104*/ 	.byte	0x04, 0x46
        /*0106*/ 	.short	(.L_36 - .L_35)


	//   ....[0]....
.L_35:
        /*0108*/ 	.word	0x0000b1a0


	//   ....[1]....
        /*010c*/ 	.word	0x0000b300


	//----- nvinfo : EIATTR_MBARRIER_INSTR_OFFSETS
	.align		4
.L_36:
        /*0110*/ 	.byte	0x04, 0x39
        /*0112*/ 	.short	(.L_38 - .L_37)


	//   ....[0]....
.L_37:
        /*0114*/ 	.word	0x00000320
        /*0118*/ 	.word	0x000000ff
        /*011c*/ 	.word	0x00030050
        /*0120*/ 	.short	0x0100
        /*0122*/ 	.byte	0x06
	.zero		1


	//   ....[1]....
        /*0124*/ 	.word	0x00000330
        /*0128*/ 	.word	0x000000ff
        /*012c*/ 	.word	0x00030060
        /*0130*/ 	.short	0x0100
        /*0132*/ 	.byte	0x06
	.zero		1


	//   ....[2]....
        /*0134*/ 	.word	0x00000340
        /*0138*/ 	.word	0x000000ff
        /*013c*/ 	.word	0x00030058
        /*0140*/ 	.short	0x0100
        /*0142*/ 	.byte	0x06
	.zero		1


	//   ....[3]....
        /*0144*/ 	.word	0x00000350
        /*0148*/ 	.word	0x000000ff
        /*014c*/ 	.word	0x00030068
        /*0150*/ 	.short	0x0100
        /*0152*/ 	.byte	0x06
	.zero		1


	//   ....[4]....
        /*0154*/ 	.word	0x00000480
        /*0158*/ 	.word	0x000000ff
        /*015c*/ 	.word	0x00030000
        /*0160*/ 	.short	0x0100
        /*0162*/ 	.byte	0x06
	.zero		1


	//   ....[5]....
        /*0164*/ 	.word	0x00000490
        /*0168*/ 	.word	0x000000ff
        /*016c*/ 	.word	0x00030028
        /*0170*/ 	.short	0x0100
        /*0172*/ 	.byte	0x06
	.zero		1


	//   ....[6]....
        /*0174*/ 	.word	0x000004a0
        /*0178*/ 	.word	0x000000ff
        /*017c*/ 	.word	0x00030008
        /*0180*/ 	.short	0x0100
        /*0182*/ 	.byte	0x06
	.zero		1


	//   ....[7]....
        /*0184*/ 	.word	0x000004b0
        /*0188*/ 	.word	0x000000ff
        /*018c*/ 	.word	0x00030030
        /*0190*/ 	.short	0x0100
        /*0192*/ 	.byte	0x06
	.zero		1


	//   ....[8]....
        /*0194*/ 	.word	0x000004c0
        /*0198*/ 	.word	0x000000ff
        /*019c*/ 	.word	0x00030010
        /*01a0*/ 	.short	0x0100
        /*01a2*/ 	.byte	0x06
	.zero		1


	//   ....[9]....
        /*01a4*/ 	.word	0x000004d0
        /*01a8*/ 	.word	0x000000ff
        /*01ac*/ 	.word	0x00030038
        /*01b0*/ 	.short	0x0100
        /*01b2*/ 	.byte	0x06
	.zero		1


	//   ....[10]....
        /*01b4*/ 	.word	0x000004e0
        /*01b8*/ 	.word	0x000000ff
        /*01bc*/ 	.word	0x00030018
        /*01c0*/ 	.short	0x0100
        /*01c2*/ 	.byte	0x06
	.zero		1


	//   ....[11]....
        /*01c4*/ 	.word	0x000004f0
        /*01c8*/ 	.word	0x000000ff
        /*01cc*/ 	.word	0x00030040
        /*01d0*/ 	.short	0x0100
        /*01d2*/ 	.byte	0x06
	.zero		1


	//   ....[12]....
        /*01d4*/ 	.word	0x00000500
        /*01d8*/ 	.word	0x000000ff
        /*01dc*/ 	.word	0x00030020
        /*01e0*/ 	.short	0x0100
        /*01e2*/ 	.byte	0x06
	.zero		1


	//   ....[13]....
        /*01e4*/ 	.word	0x00000510
        /*01e8*/ 	.word	0x000000ff
        /*01ec*/ 	.word	0x00030048
        /*01f0*/ 	.short	0x0100
        /*01f2*/ 	.byte	0x06
	.zero		1


	//   ....[14]....
        /*01f4*/ 	.word	0x00000640
        /*01f8*/ 	.word	0x000000ff
        /*01fc*/ 	.word	0x00030070
        /*0200*/ 	.short	0x0100
        /*0202*/ 	.byte	0x06
	.zero		1


	//   ....[15]....
        /*0204*/ 	.word	0x00000650
        /*0208*/ 	.word	0x000000ff
        /*020c*/ 	.word	0x00030080
        /*0210*/ 	.short	0x0100
        /*0212*/ 	.byte	0x06
	.zero		1


	//   ....[16]....
        /*0214*/ 	.word	0x00000660
        /*0218*/ 	.word	0x000000ff
        /*021c*/ 	.word	0x00030078
        /*0220*/ 	.short	0x0100
        /*0222*/ 	.byte	0x06
	.zero		1


	//   ....[17]....
        /*0224*/ 	.word	0x00000670
        /*0228*/ 	.word	0x000000ff
        /*022c*/ 	.word	0x00030088
        /*0230*/ 	.short	0x0100
        /*0232*/ 	.byte	0x06
	.zero		1


	//   ....[18]....
        /*0234*/ 	.word	0x000007b0
        /*0238*/ 	.word	0x000000ff
        /*023c*/ 	.word	0x00030090
        /*0240*/ 	.short	0x0100
        /*0242*/ 	.byte	0x06
	.zero		1


	//   ....[19]....
        /*0244*/ 	.word	0x000007c0
        /*0248*/ 	.word	0x000000ff
        /*024c*/ 	.word	0x00030098
        /*0250*/ 	.short	0x0100
        /*0252*/ 	.byte	0x06
	.zero		1


	//   ....[20]....
        /*0254*/ 	.word	0x000007d0
        /*0258*/ 	.word	0x000000ff
        /*025c*/ 	.word	0x000300a0
        /*0260*/ 	.short	0x0100
        /*0262*/ 	.byte	0x06
	.zero		1


	//   ....[21]....
        /*0264*/ 	.word	0x000007e0
        /*0268*/ 	.word	0x000000ff
        /*026c*/ 	.word	0x000300a8
        /*0270*/ 	.short	0x0100
        /*0272*/ 	.byte	0x06
	.zero		1


	//   ....[22]....
        /*0274*/ 	.word	0x000008e0
        /*0278*/ 	.word	0x000000ff
        /*027c*/ 	.word	0x000300c0
        /*0280*/ 	.short	0x0100
        /*0282*/ 	.byte	0x06
	.zero		1


	//   ....[23]....
        /*0284*/ 	.word	0x000008f0
        /*0288*/ 	.word	0x000000ff
        /*028c*/ 	.word	0x000300e0
        /*0290*/ 	.short	0x0100
        /*0292*/ 	.byte	0x06
	.zero		1


	//   ....[24]....
        /*0294*/ 	.word	0x00000900
        /*0298*/ 	.word	0x000000ff
        /*029c*/ 	.word	0x000300c8
        /*02a0*/ 	.short	0x0100
        /*02a2*/ 	.byte	0x06
	.zero		1


	//   ....[25]....
        /*02a4*/ 	.word	0x00000910
        /*02a8*/ 	.word	0x000000ff
        /*02ac*/ 	.word	0x000300e8
        /*02b0*/ 	.short	0x0100
        /*02b2*/ 	.byte	0x06
	.zero		1


	//   ....[26]....
        /*02b4*/ 	.word	0x00000920
        /*02b8*/ 	.word	0x000000ff
        /*02bc*/ 	.word	0x000300d0
        /*02c0*/ 	.short	0x0100
        /*02c2*/ 	.byte	0x06
	.zero		1


	//   ....[27]....
        /*02c4*/ 	.word	0x00000930
        /*02c8*/ 	.word	0x000000ff
        /*02cc*/ 	.word	0x000300f0
        /*02d0*/ 	.short	0x0100
        /*02d2*/ 	.byte	0x06
	.zero		1


	//   ....[28]....
        /*02d4*/ 	.word	0x00000940
        /*02d8*/ 	.word	0x000000ff
        /*02dc*/ 	.word	0x000300d8
        /*02e0*/ 	.short	0x0100
        /*02e2*/ 	.byte	0x06
	.zero		1


	//   ....[29]....
        /*02e4*/ 	.word	0x00000950
        /*02e8*/ 	.word	0x000000ff
        /*02ec*/ 	.word	0x000300f8
        /*02f0*/ 	.short	0x0100
        /*02f2*/ 	.byte	0x06
	.zero		1


	//   ....[30]....
        /*02f4*/ 	.word	0x00000dd0
        /*02f8*/ 	.word	0x000000ff
        /*02fc*/ 	.word	0x00030050
        /*0300*/ 	.short	0x010a
        /*0302*/ 	.byte	0x08
	.zero		1


	//   ....[31]....
        /*0304*/ 	.word	0x00000e50
        /*0308*/ 	.word	0x000000ff
        /*030c*/ 	.word	0x00030000
        /*0310*/ 	.short	0x010a
        /*0312*/ 	.byte	0x25
	.zero		1


	//   ....[32]....
        /*0314*/ 	.word	0x00000ea0
        /*0318*/ 	.word	0x000000ff
        /*031c*/ 	.word	0xfffffff8
        /*0320*/ 	.short	0x010a
        /*0322*/ 	.byte	0x05
	.zero		1


	//   ....[33]....
        /*0324*/ 	.word	0x00003df0
        /*0328*/ 	.word	0x00000019
        /*032c*/ 	.word	0x00000000
        /*0330*/ 	.short	0x0101
        /*0332*/ 	.byte	0x0b
	.zero		1


	//   ....[34]....
        /*0334*/ 	.word	0x00003fd0
        /*0338*/ 	.word	0x000000ff
        /*033c*/ 	.word	0x00030008
        /*0340*/ 	.short	0x010a
        /*0342*/ 	.byte	0x25
	.zero		1


	//   ....[35]....
        /*0344*/ 	.word	0x00004300
        /*0348*/ 	.word	0x000000ff
        /*034c*/ 	.word	0x00000000
        /*0350*/ 	.short	0x0101
        /*0352*/ 	.byte	0x0a
	.zero		1


	//   ....[36]....
        /*0354*/ 	.word	0x00004470
        /*0358*/ 	.word	0x000000ff
        /*035c*/ 	.word	0x00030000
        /*0360*/ 	.short	0x010a
        /*0362*/ 	.byte	0x0a
	.zero		1


	//   ....[37]....
        /*0364*/ 	.word	0x00006650
        /*0368*/ 	.word	0x000000ff
        /*036c*/ 	.word	0x00030000
        /*0370*/ 	.short	0x010a
        /*0372*/ 	.byte	0x0a
	.zero		1


	//   ....[38]....
        /*0374*/ 	.word	0x00006b70
        /*0378*/ 	.word	0x000000ff
        /*037c*/ 	.word	0x00030000
        /*0380*/ 	.short	0x010a
        /*0382*/ 	.byte	0x0a
	.zero		1


	//   ....[39]....
        /*0384*/ 	.word	0x00006e70
        /*0388*/ 	.word	0x000000ff
        /*038c*/ 	.word	0x00000000
        /*0390*/ 	.short	0x0101
        /*0392*/ 	.byte	0x0a
	.zero		1


	//   ....[40]....
        /*0394*/ 	.word	0x00006f20
        /*0398*/ 	.word	0x000000ff
        /*039c*/ 	.word	0x00000000
        /*03a0*/ 	.short	0x0101
        /*03a2*/ 	.byte	0x0a
	.zero		1


	//   ....[41]....
        /*03a4*/ 	.word	0x000070d0
        /*03a8*/ 	.word	0x000000ff
        /*03ac*/ 	.word	0x00030000
        /*03b0*/ 	.short	0x010a
        /*03b2*/ 	.byte	0x0a
	.zero		1


	//   ....[42]....
        /*03b4*/ 	.word	0x00009b10
        /*03b8*/ 	.word	0x000000ff
        /*03bc*/ 	.word	0x00030000
        /*03c0*/ 	.short	0x010a
        /*03c2*/ 	.byte	0x0a
	.zero		1


	//   ....[43]....
        /*03c4*/ 	.word	0x0000a080
        /*03c8*/ 	.word	0x000000ff
        /*03cc*/ 	.word	0x00030000
        /*03d0*/ 	.short	0x010a
        /*03d2*/ 	.byte	0x0a
	.zero		1


	//   ....[44]....
        /*03d4*/ 	.word	0x0000a380
        /*03d8*/ 	.word	0x000000ff
        /*03dc*/ 	.word	0x00000000
        /*03e0*/ 	.short	0x0101
        /*03e2*/ 	.byte	0x0a
	.zero		1


	//   ....[45]....
        /*03e4*/ 	.word	0x0000a430
        /*03e8*/ 	.word	0x000000ff
        /*03ec*/ 	.word	0x00000000
        /*03f0*/ 	.short	0x0101
        /*03f2*/ 	.byte	0x0a
	.zero		1


	//   ....[46]....
        /*03f4*/ 	.word	0x0000abd0
        /*03f8*/ 	.word	0x000000ff
        /*03fc*/ 	.word	0x00000008
        /*0400*/ 	.short	0x010a
        /*0402*/ 	.byte	0x05
	.zero		1


	//   ....[47]....
        /*0404*/ 	.word	0x0000c140
        /*0408*/ 	.word	0x00000000
        /*040c*/ 	.word	0x00030090
        /*0410*/ 	.short	0x0101
        /*0412*/ 	.byte	0x25
	.zero		1


	//   ....[48]....
        /*0414*/ 	.word	0x0000c290
        /*0418*/ 	.word	0x00000004
        /*041c*/ 	.word	0x00030060
        /*0420*/ 	.short	0x010a
        /*0422*/ 	.byte	0x3f
	.zero		1


	//   ....[49]....
        /*0424*/ 	.word	0x0000c540
        /*0428*/ 	.word	0x00000005
        /*042c*/ 	.word	0x00030028
        /*0430*/ 	.short	0x010a
        /*0432*/ 	.byte	0x3f
	.zero		1


	//   ....[50]....
        /*0434*/ 	.word	0x0000c7f0
        /*0438*/ 	.word	0x00000005
        /*043c*/ 	.word	0x00030060
        /*0440*/ 	.short	0x010a
        /*0442*/ 	.byte	0x3f
	.zero		1


	//   ....[51]....
        /*0444*/ 	.word	0x0000cad0
        /*0448*/ 	.word	0x00000004
        /*044c*/ 	.word	0x00030028
        /*0450*/ 	.short	0x010a
        /*0452*/ 	.byte	0x3f
	.zero		1


	//   ....[52]....
        /*0454*/ 	.word	0x0000ce70
        /*0458*/ 	.word	0x00000006
        /*045c*/ 	.word	0x00030028
        /*0460*/ 	.short	0x010a
        /*0462*/ 	.byte	0x3f
	.zero		1


	//   ....[53]....
        /*0464*/ 	.word	0x0000d150
        /*0468*/ 	.word	0x00000006
        /*046c*/ 	.word	0x00030028
        /*0470*/ 	.short	0x010a
        /*0472*/ 	.byte	0x3f
	.zero		1


	//   ....[54]....
        /*0474*/ 	.word	0x0000d420
        /*0478*/ 	.word	0x00000005
        /*047c*/ 	.word	0x00030050
        /*0480*/ 	.short	0x010a
        /*0482*/ 	.byte	0x3f
	.zero		1


	//   ....[55]....
        /*0484*/ 	.word	0x0000d480
        /*0488*/ 	.word	0x00000005
        /*048c*/ 	.word	0x00030000
        /*0490*/ 	.short	0x010a
        /*0492*/ 	.byte	0x3f
	.zero		1


	//   ....[56]....
        /*0494*/ 	.word	0x0000d4e0
        /*0498*/ 	.word	0x00000005
        /*049c*/ 	.word	0xfffffff8
        /*04a0*/ 	.short	0x010a
        /*04a2*/ 	.byte	0x3f
	.zero		1


	//   ....[57]....
        /*04a4*/ 	.word	0x0000d540
        /*04a8*/ 	.word	0x00000009
        /*04ac*/ 	.word	0x00030008
        /*04b0*/ 	.short	0x010a
        /*04b2*/ 	.byte	0x3f
	.zero		1


	//   ....[58]....
        /*04b4*/ 	.word	0x0000d5a0
        /*04b8*/ 	.word	0x00000005
        /*04bc*/ 	.word	0x00030000
        /*04c0*/ 	.short	0x010a
        /*04c2*/ 	.byte	0x3f
	.zero		1


	//   ....[59]....
        /*04c4*/ 	.word	0x0000d600
        /*04c8*/ 	.word	0x00000008
        /*04cc*/ 	.word	0x00030000
        /*04d0*/ 	.short	0x010a
        /*04d2*/ 	.byte	0x3f
	.zero		1


	//   ....[60]....
        /*04d4*/ 	.word	0x0000d660
        /*04d8*/ 	.word	0x00000005
        /*04dc*/ 	.word	0x00030000
        /*04e0*/ 	.short	0x010a
        /*04e2*/ 	.byte	0x3f
	.zero		1


	//   ....[61]....
        /*04e4*/ 	.word	0x0000d6c0
        /*04e8*/ 	.word	0x00000009
        /*04ec*/ 	.word	0x00030000
        /*04f0*/ 	.short	0x010a
        /*04f2*/ 	.byte	0x3f
	.zero		1


	//   ....[62]....
        /*04f4*/ 	.word	0x0000d720
        /*04f8*/ 	.word	0x00000003
        /*04fc*/ 	.word	0x00000008
        /*0500*/ 	.short	0x010a
        /*0502*/ 	.byte	0x3f
	.zero		1


	//   ....[63]....
        /*0504*/ 	.word	0x0000d770
        /*0508*/ 	.word	0x00000004
        /*050c*/ 	.word	0x00030060
        /*0510*/ 	.short	0x010a
        /*0512*/ 	.byte	0x3f
	.zero		1


	//   ....[64]....
        /*0514*/ 	.word	0x0000d7c0
        /*0518*/ 	.word	0x00000005
        /*051c*/ 	.word	0x00030028
        /*0520*/ 	.short	0x010a
        /*0522*/ 	.byte	0x3f
	.zero		1


	//   ....[65]....
        /*0524*/ 	.word	0x0000d810
        /*0528*/ 	.word	0x00000005
        /*052c*/ 	.word	0x00030060
        /*0530*/ 	.short	0x010a
        /*0532*/ 	.byte	0x3f
	.zero		1


	//   ....[66]....
        /*0534*/ 	.word	0x0000d860
        /*0538*/ 	.word	0x00000004
        /*053c*/ 	.word	0x00030028
        /*0540*/ 	.short	0x010a
        /*0542*/ 	.byte	0x3f
	.zero		1


	//   ....[67]....
        /*0544*/ 	.word	0x0000d8b0
        /*0548*/ 	.word	0x00000006
        /*054c*/ 	.word	0x00030028
        /*0550*/ 	.short	0x010a
        /*0552*/ 	.byte	0x3f
	.zero		1


	//   ....[68]....
        /*0554*/ 	.word	0x0000d900
        /*0558*/ 	.word	0x00000006
        /*055c*/ 	.word	0x00030028
        /*0560*/ 	.short	0x010a
        /*0562*/ 	.byte	0x3f
	.zero		1


	//----- nvinfo : EIATTR_NUM_MBARRIERS
	.align		4
.L_38:
        /*0564*/ 	.byte	0x03, 0x38
        /*0566*/ 	.short	0x001e


	//----- nvinfo : EIATTR_EXIT_INSTR_OFFSETS
	.align		4
        /*0568*/ 	.byte	0x04, 0x1c
        /*056a*/ 	.short	(.L_40 - .L_39)


	//   ....[0]....
.L_39:
        /*056c*/ 	.word	0x000009f0


	//   ....[1]....
        /*0570*/ 	.word	0x0000c150


	//   ....[2]....
        /*0574*/ 	.word	0x0000c190


	//   ....[3]....
        /*0578*/ 	.word	0x0000cd40


	//   ....[4]....
        /*057c*/ 	.word	0x0000d400


	//----- nvinfo : EIATTR_MAX_THREADS
	.align		4
.L_40:
        /*0580*/ 	.byte	0x04, 0x05
        /*0582*/ 	.short	(.L_42 - .L_41)
.L_41:
        /*0584*/ 	.word	0x00000180
        /*0588*/ 	.word	0x00000001
        /*058c*/ 	.word	0x00000001


	//----- nvinfo : EIATTR_CRS_STACK_SIZE
	.align		4
.L_42:
        /*0590*/ 	.byte	0x04, 0x1e
        /*0592*/ 	.short	(.L_44 - .L_43)
.L_43:
        /*0594*/ 	.word	0x00000000


	//----- nvinfo : EIATTR_CBANK_PARAM_SIZE
	.align		4
.L_44:
        /*0598*/ 	.byte	0x03, 0x19
        /*059a*/ 	.short	0x0870


	//----- nvinfo : EIATTR_PARAM_CBANK
	.align		4
        /*059c*/ 	.byte	0x04, 0x0a
        /*059e*/ 	.short	(.L_46 - .L_45)
	.align		4
.L_45:
        /*05a0*/ 	.word	index@(.nv.constant0._ZN7cutlass13device_kernelINS_4fmha6kernel28FmhaKernelTmaWarpSpecializedINS1_10collective30FmhaMainloopTmaWarpSpecializedINS_6half_tEffN4cute5tupleIJNS7_1CILi128EEESA_SA_EEENS8_IJiNS9_ILi1EEENS8_IJiiEEEEEESE_SE_NS4_14ResidualFusionEJEEENS4_15FmhaFwdEpilogueIS6_fNS8_IJNS9_ILi64EEESA_SA_EEEEENS2_23IndividualTileSchedulerEJEEEEEvNT_6ParamsE)
        /*05a4*/ 	.short	0x0210
        /*05a6*/ 	.short	0x0870


	//----- nvinfo : EIATTR_SW_WAR
	.align		4
.L_46:
        /*05a8*/ 	.byte	0x04, 0x36
        /*05aa*/ 	.short	(.L_48 - .L_47)
.L_47:
        /*05ac*/ 	.word	0x00000008
.L_48:


//--------------------- .nv.callgraph             --------------------------
	.section	.nv.callgraph,"",@"SHT_CUDA_CALLGRAPH"
	.align	4
	.sectionentsize	8
	.align		4
        /*0000*/ 	.word	0x00000000
	.align		4
        /*0004*/ 	.word	0xffffffff
	.align		4
        /*0008*/ 	.word	index@(_ZN7cutlass13device_kernelINS_4fmha6kernel28FmhaKernelTmaWarpSpecializedINS1_10collective30FmhaMainloopTmaWarpSpecializedINS_6half_tEffN4cute5tupleIJNS7_1CILi128EEESA_SA_EEENS8_IJiNS9_ILi1EEENS8_IJiiEEEEEESE_SE_NS4_14ResidualFusionEJEEENS4_15FmhaFwdEpilogueIS6_fNS8_IJNS9_ILi64EEESA_SA_EEEEENS2_23IndividualTileSchedulerEJEEEEEvNT_6ParamsE)
	.align		4
        /*000c*/ 	.word	index@(__assertfail)
	.align		4
        /*0010*/ 	.word	0x00000000
	.align		4
        /*0014*/ 	.word	0xfffffffe
	.align		4
        /*0018*/ 	.word	0x00000000
	.align		4
        /*001c*/ 	.word	0xfffffffd
	.align		4
        /*0020*/ 	.word	0x00000000
	.align		4
        /*0024*/ 	.word	0xfffffffc


//--------------------- .nv.constant4             --------------------------
	.section	.nv.constant4,"a",@progbits
	.align	8
	.align		8
.nv.constant4:
        /*0000*/ 	.dword	__assertfail
	.align		8
        /*0008*/ 	.dword	__unnamed_1
	.align		8
        /*0010*/ 	.dword	__unnamed_2
	.align		8
        /*0018*/ 	.dword	_ZN39_INTERNAL_3c716a7f_4_k_cu_15b71fcf_29974cuda3std3__45__cpo5beginE
	.align		8
        /*0020*/ 	.dword	_ZN39_INTERNAL_3c716a7f_4_k_cu_15b71fcf_29974cuda3std3__45__cpo3endE
	.align		8
        /*0028*/ 	.dword	_ZN39_INTERNAL_3c716a7f_4_k_cu_15b71fcf_29974cuda3std3__45__cpo6cbeginE
	.align		8
        /*0030*/ 	.dword	_ZN39_INTERNAL_3c716a7f_4_k_cu_15b71fcf_29974cuda3std3__45__cpo4cendE
	.align		8
        /*0038*/ 	.dword	_ZN39_INTERNAL_3c716a7f_4_k_cu_15b71fcf_29974cuda3std3__441_GLOBAL__N__3c716a7f_4_k_cu_15b71fcf_29976ignoreE
	.align		8
        /*0040*/ 	.dword	_ZN39_INTERNAL_3c716a7f_4_k_cu_15b71fcf_29974cuda3std3__419piecewise_constructE
	.align		8
        /*0048*/ 	.dword	_ZN39_INTERNAL_3c716a7f_4_k_cu_15b71fcf_29974cuda3std3__48in_placeE
	.align		8
        /*0050*/ 	.dword	_ZN39_INTERNAL_3c716a7f_4_k_cu_15b71fcf_29974cuda3std6ranges3__45__cpo4swapE
	.align		8
        /*0058*/ 	.dword	_ZN39_INTERNAL_3c716a7f_4_k_cu_15b71fcf_29974cuda3std6ranges3__45__cpo9iter_moveE
	.align		8
        /*0060*/ 	.dword	_ZN39_INTERNAL_3c716a7f_4_k_cu_15b71fcf_29974cute7productE
	.align		8
        /*0068*/ 	.dword	_ZN39_INTERNAL_3c716a7f_4_k_cu_15b71fcf_29974cute1_E
	.align		8
        /*0070*/ 	.dword	$str$24
	.align		8
        /*0078*/ 	.dword	$str$25


//--------------------- .text._ZN7cutlass13device_kernelINS_4fmha6kernel28FmhaKernelTmaWarpSpecializedINS1_10collective30FmhaMainloopTmaWarpSpecializedINS_6half_tEffN4cute5tupleIJNS7_1CILi128EEESA_SA_EEENS8_IJiNS9_ILi1EEENS8_IJiiEEEEEESE_SE_NS4_14ResidualFusionEJEEENS4_15FmhaFwdEpilogueIS6_fNS8_IJNS9_ILi64EEESA_SA_EEEEENS2_23IndividualTileSchedulerEJEEEEEvNT_6ParamsE --------------------------
	.section	.text._ZN7cutlass13device_kernelINS_4fmha6kernel28FmhaKernelTmaWarpSpecializedINS1_10collective30FmhaMainloopTmaWarpSpecializedINS_6half_tEffN4cute5tupleIJNS7_1CILi128EEESA_SA_EEENS8_IJiNS9_ILi1EEENS8_IJiiEEEEEESE_SE_NS4_14ResidualFusionEJEEENS4_15FmhaFwdEpilogueIS6_fNS8_IJNS9_ILi64EEESA_SA_EEEEENS2_23IndividualTileSchedulerEJEEEEEvNT_6ParamsE,"ax",@progbits
	.align	128
.text._ZN7cutlass13device_kernelINS_4fmha6kernel28FmhaKernelTmaWarpSpecializedINS1_10collective30FmhaMainloopTmaWarpSpecializedINS_6half_tEffN4cute5tupleIJNS7_1CILi128EEESA_SA_EEENS8_IJiNS9_ILi1EEENS8_IJiiEEEEEESE_SE_NS4_14ResidualFusionEJEEENS4_15FmhaFwdEpilogueIS6_fNS8_IJNS9_ILi64EEESA_SA_EEEEENS2_23IndividualTileSchedulerEJEEEEEvNT_6ParamsE:
        .type           _ZN7cutlass13device_kernelINS_4fmha6kernel28FmhaKernelTmaWarpSpecializedINS1_10collective30FmhaMainloopTmaWarpSpecializedINS_6half_tEffN4cute5tupleIJNS7_1CILi128EEESA_SA_EEENS8_IJiNS9_ILi1EEENS8_IJiiEEEEEESE_SE_NS4_14ResidualFusionEJEEENS4_15FmhaFwdEpilogueIS6_fNS8_IJNS9_ILi64EEESA_SA_EEEEENS2_23IndividualTileSchedulerEJEEEEEvNT_6ParamsE,@function
        .size           _ZN7cutlass13device_kernelINS_4fmha6kernel28FmhaKernelTmaWarpSpecializedINS1_10collective30FmhaMainloopTmaWarpSpecializedINS_6half_tEffN4cute5tupleIJNS7_1CILi128EEESA_SA_EEENS8_IJiNS9_ILi1EEENS8_IJiiEEEEEESE_SE_NS4_14ResidualFusionEJEEENS4_15FmhaFwdEpilogueIS6_fNS8_IJNS9_ILi64EEESA_SA_EEEEENS2_23IndividualTileSchedulerEJEEEEEvNT_6ParamsE,(.L_x_123 - _ZN7cutlass13device_kernelINS_4fmha6kernel28FmhaKernelTmaWarpSpecializedINS1_10collective30FmhaMainloopTmaWarpSpecializedINS_6half_tEffN4cute5tupleIJNS7_1CILi128EEESA_SA_EEENS8_IJiNS9_ILi1EEENS8_IJiiEEEEEESE_SE_NS4_14ResidualFusionEJEEENS4_15FmhaFwdEpilogueIS6_fNS8_IJNS9_ILi64EEESA_SA_EEEEENS2_23IndividualTileSchedulerEJEEEEEvNT_6ParamsE)
        .other          _ZN7cutlass13device_kernelINS_4fmha6kernel28FmhaKernelTmaWarpSpecializedINS1_10collective30FmhaMainloopTmaWarpSpecializedINS_6half_tEffN4cute5tupleIJNS7_1CILi128EEESA_SA_EEENS8_IJiNS9_ILi1EEENS8_IJiiEEEEEESE_SE_NS4_14ResidualFusionEJEEENS4_15FmhaFwdEpilogueIS6_fNS8_IJNS9_ILi64EEESA_SA_EEEEENS2_23IndividualTileSchedulerEJEEEEEvNT_6ParamsE,@"STO_CUDA_ENTRY STV_DEFAULT"
_ZN7cutlass13device_kernelINS_4fmha6kernel28FmhaKernelTmaWarpSpecializedINS1_10collective30FmhaMainloopTmaWarpSpecializedINS_6half_tEffN4cute5tupleIJNS7_1CILi128EEESA_SA_EEENS8_IJiNS9_ILi1EEENS8_IJiiEEEEEESE_SE_NS4_14ResidualFusionEJEEENS4_15FmhaFwdEpilogueIS6_fNS8_IJNS9_ILi64EEESA_SA_EEEEENS2_23IndividualTileSchedulerEJEEEEEvNT_6ParamsE:
[----:B------:R-:W1:Y:S01]  /*0000*/  LDC R1, c[0x0][0x28] ;  /* 0x00000a00ff017b82 */ /* 0x000e620000000800 */
[----:B------:R-:W2:Y:S01]  /*0010*/  S2R R0, SR_TID.X ;  /* 0x0000000000007919 */ /* 0x000ea20000002100 */
[----:B------:R-:W-:Y:S01]  /*0020*/  ELECT P1, URZ, PT ;  /* 0x00000000003f782f */ /* 0x000fe20003820000 */
[----:B------:R-:W-:Y:S01]  /*0030*/  BSSY B0, `(.L_x_0) ;  /* 0x0000017000007945 */ /* 0x000fe20003800000 */
[----:B--2---:R-:W-:-:S05]  /*0040*/  SHF.R.U32.HI R2, RZ, 0x5, R0 ;  /* 0x00000005ff027819 */ /* 0x004fca0000011600 */
[----:B------:R-:W2:Y:S02]  /*0050*/  SHFL.IDX PT, R3, R2, RZ, 0x1f ;  /* 0x00001fff02037589 */ /* 0x000ea400000e0000 */
[----:B--2---:R-:W-:Y:S02]  /*0060*/  R2UR UR4, R3 ;  /* 0x00000000030472ca */ /* 0x004fe400000e0000 */
[----:B------:R-:W-:-:S06]  /*0070*/  SHF.R.U32.HI R3, RZ, 0x7, R0 ;  /* 0x00000007ff037819 */ /* 0x000fcc0000011600 */
[----:B------:R-:W2:Y:S05]  /*0080*/  SHFL.IDX PT, R3, R3, RZ, 0x1f ;  /* 0x00001fff03037589 */ /* 0x000eaa00000e0000 */
[----:B------:R-:W-:Y:S02]  /*0090*/  USHF.R.S32.HI UR5, URZ, 0x1f, UR4 ;  /* 0x0000001f3f057899 */ /* 0x000fe40008011404 */
[----:B------:R-:W-:Y:S02]  /*00a0*/  ISETP.NE.OR P0, PT, RZ, UR4, !P1 ;  /* 0x00000004ff007c0c */ /* 0x000fe4000cf05670 */
[----:B------:R-:W-:-:S04]  /*00b0*/  ULEA.HI UR5, UR5, UR4, URZ, 0x2 ;  /* 0x0000000405057291 */ /* 0x000fc8000f8f103f */
[----:B------:R-:W-:-:S04]  /*00c0*/  ULOP3.LUT UR5, UR5, 0xfffffffc, URZ, 0xc0, !UPT ;  /* 0xfffffffc05057892 */ /* 0x000fc8000f8ec03f */
[----:B------:R-:W-:-:S03]  /*00d0*/  UIADD3 UR5, UR4, -UR5, URZ ;  /* 0x8000000504057290 */ /* 0x000fc6000fffe03f */
[----:B-1----:R-:W-:Y:S09]  /*00e0*/  @P0 BRA `(.L_x_1) ;  /* 0x00000000002c0947 */ /* 0x002ff20003800000 */
[----:B------:R-:W-:Y:S02]  /*00f0*/  ULDC.64 UR6, c[0x0][0x198] ;  /* 0x0000660000067ab9 */ /* 0x000fe40000000a00 */
[----:B------:R-:W-:Y:S02]  /*0100*/  UIADD3 UR8, UP0, UR6, 0xf0, URZ ;  /* 0x000000f006087890 */ /* 0x000fe4000ff1e03f */
[----:B------:R-:W-:Y:S02]  /*0110*/  UIADD3 UR10, UP1, UR6, 0x1f0, URZ ;  /* 0x000001f0060a7890 */ /* 0x000fe4000ff3e03f */
[----:B------:R-:W-:Y:S02]  /*0120*/  UIADD3 UR6, UP2, UR6, 0x2f0, URZ ;  /* 0x000002f006067890 */ /* 0x000fe4000ff5e03f */
[----:B------:R-:W-:Y:S02]  /*0130*/  UIADD3.X UR9, URZ, UR7, URZ, UP0, !UPT ;  /* 0x000000073f097290 */ /* 0x000fe400087fe43f */
[----:B------:R-:W-:-:S02]  /*0140*/  UIADD3.X UR11, URZ, UR7, URZ, UP1, !UPT ;  /* 0x000000073f0b7290 */ /* 0x000fc40008ffe43f */
[----:B------:R-:W-:-:S05]  /*0150*/  UIADD3.X UR7, URZ, UR7, URZ, UP2, !UPT ;  /* 0x000000073f077290 */ /* 0x000fca00097fe43f */
[----:B------:R1:W-:Y:S02]  /*0160*/  UTMACCTL.PF [UR8] ;  /* 0x00000000080079b9 */ /* 0x0003e40008040000 */
[----:B------:R1:W-:Y:S02]  /*0170*/  UTMACCTL.PF [UR10] ;  /* 0x000000000a0079b9 */ /* 0x0003e40008040000 */
[----:B------:R1:W-:Y:S02]  /*0180*/  UTMACCTL.PF [UR6] ;  /* 0x00000000060079b9 */ /* 0x0003e40008040000 */
[----:B-1----:R-:W-:Y:S01]  /*0190*/  NOP ;  /* 0x0000000000007918 */ /* 0x002fe20000000000 */
.L_x_1:
[----:B------:R-:W-:Y:S05]  /*01a0*/  BSYNC B0 ;  /* 0x0000000000007941 */ /* 0x000fea0003800000 */
.L_x_0:
[----:B------:R-:W1:Y:S01]  /*01b0*/  SHFL.IDX PT, R4, R2, RZ, 0x1f ;  /* 0x00001fff02047589 */ /* 0x000e6200000e0000 */
[----:B--2---:R-:W-:Y:S01]  /*01c0*/  R2UR UR36, R3 ;  /* 0x00000000032472ca */ /* 0x004fe200000e0000 */
[----:B------:R-:W-:-:S12]  /*01d0*/  UISETP.NE.AND UP0, UPT, UR5, 0x1, UPT ;  /* 0x000000010500788c */ /* 0x000fd8000bf05270 */
[----:B------:R-:W-:Y:S02]  /*01e0*/  UIADD3 UR7, UR36, -0x1, URZ ;  /* 0xffffffff24077890 */ /* 0x000fe4000fffe03f */
[----:B------:R-:W-:Y:S02]  /*01f0*/  UISETP.EQ.AND UP0, UPT, UR36, URZ, !UP0 ;  /* 0x0000003f2400728c */ /* 0x000fe4000c702270 */
[----:B------:R-:W-:Y:S02]  /*0200*/  UISETP.GE.U32.AND UP1, UPT, UR7, 0x4, UPT ;  /* 0x000000040700788c */ /* 0x000fe4000bf26070 */
[----:B------:R-:W-:Y:S01]  /*0210*/  USEL UR4, URZ, 0x1, !UP0 ;  /* 0x000000013f047887 */ /* 0x000fe2000c000000 */
[----:B-1----:R-:W-:-:S03]  /*0220*/  ISETP.NE.AND P0, PT, R4, RZ, PT ;  /* 0x000000ff0400720c */ /* 0x002fc60003f05270 */
[----:B------:R-:W-:-:S10]  /*0230*/  USEL UR4, UR4, 0x2, UP1 ;  /* 0x0000000204047887 */ /* 0x000fd40008800000 */
[----:B------:R-:W-:Y:S05]  /*0240*/  @P0 BRA `(.L_x_2) ;  /* 0x0000000000480947 */ /* 0x000fea0003800000 */
[----:B------:R-:W1:Y:S01]  /*0250*/  S2UR UR8, SR_CgaCtaId ;  /* 0x00000000000879c3 */ /* 0x000e620000008800 */
[----:B------:R-:W-:Y:S01]  /*0260*/  UMOV UR6, 0x400 ;  /* 0x0000040000067882 */ /* 0x000fe20000000000 */
[----:B------:R-:W-:Y:S01]  /*0270*/  UMOV UR9, 0x1 ;  /* 0x0000000100097882 */ /* 0x000fe20000000000 */
[----:B------:R-:W-:Y:S01]  /*0280*/  UMOV UR10, 0x80 ;  /* 0x00000080000a7882 */ /* 0x000fe20000000000 */
[----:B------:R-:W-:Y:S01]  /*0290*/  ELECT P0, URZ, PT ;  /* 0x00000000003f782f */ /* 0x000fe20003800000 */
[----:B------:R-:W-:-:S04]  /*02a0*/  UIADD3 UR10, -UR10, 0x100000, URZ ;  /* 0x001000000a0a7890 */ /* 0x000fc8000fffe13f */
[----:B------:R-:W-:Y:S02]  /*02b0*/  USHF.L.U32 UR11, UR10, 0xb, URZ ;  /* 0x0000000b0a0b7899 */ /* 0x000fe4000800063f */
[----:B------:R-:W-:Y:S02]  /*02c0*/  USHF.L.U32 UR10, UR10, 0x1, URZ ;  /* 0x000000010a0a7899 */ /* 0x000fe4000800063f */
[----:B-1----:R-:W-:Y:S02]  /*02d0*/  ULEA UR6, UR8, UR6, 0x18 ;  /* 0x0000000608067291 */ /* 0x002fe4000f8ec03f */
[----:B------:R-:W-:-:S04]  /*02e0*/  UIADD3 UR8, -UR9, 0x100000, URZ ;  /* 0x0010000009087890 */ /* 0x000fc8000fffe13f */
[----:B------:R-:W-:Y:S02]  /*02f0*/  USHF.L.U32 UR9, UR8, 0xb, URZ ;  /* 0x0000000b08097899 */ /* 0x000fe4000800063f */
[----:B------:R-:W-:Y:S01]  /*0300*/  USHF.L.U32 UR8, UR8, 0x1, URZ ;  /* 0x0000000108087899 */ /* 0x000fe2000800063f */
[----:B------:R-:W1:Y:S11]  /*0310*/  FENCE.VIEW.ASYNC.S ;  /* 0x00000000000073c6 */ /* 0x000e760000000000 */
[----:B-1----:R1:W2:Y:S01]  /*0320*/  SYNCS.EXCH.64 URZ, [UR6+0x30050], UR8 ;  /* 0x03005008063f75b2 */ /* 0x0022a20008000100 */
[----:B------:R1:W3:Y:S01]  /*0330*/  SYNCS.EXCH.64 URZ, [UR6+0x30060], UR10 ;  /* 0x0300600a063f75b2 */ /* 0x0002e20008000100 */
[----:B------:R1:W4:Y:S01]  /*0340*/  SYNCS.EXCH.64 URZ, [UR6+0x30058], UR8 ;  /* 0x03005808063f75b2 */ /* 0x0003220008000100 */
[----:B------:R1:W1:Y:S01]  /*0350*/  SYNCS.EXCH.64 URZ, [UR6+0x30068], UR10 ;  /* 0x0300680a063f75b2 */ /* 0x0002620008000100 */
[----:B------:R-:W-:Y:S01]  /*0360*/  NOP ;  /* 0x0000000000007918 */ /* 0x000fe20000000000 */
.L_x_2:
[----:B------:R-:W5:Y:S01]  /*0370*/  SHFL.IDX PT, R3, R2, RZ, 0x1f ;  /* 0x00001fff02037589 */ /* 0x000f6200000e0000 */
[----:B------:R-:W-:Y:S01]  /*0380*/  NOP ;  /* 0x0000000000007918 */ /* 0x000fe20000000000 */
[----:B-----5:R-:W-:-:S13]  /*0390*/  ISETP.NE.AND P0, PT, R3, RZ, PT ;  /* 0x000000ff0300720c */ /* 0x020fda0003f05270 */
[----:B------:R-:W-:Y:S05]  /*03a0*/  @P0 BRA `(.L_x_3) ;  /* 0x0000000000600947 */ /* 0x000fea0003800000 */
[----:B-1----:R-:W1:Y:S01]  /*03b0*/  S2UR UR8, SR_CgaCtaId ;  /* 0x00000000000879c3 */ /* 0x002e620000008800 */
[----:B------:R-:W-:Y:S01]  /*03c0*/  UMOV UR6, 0x400 ;  /* 0x0000040000067882 */ /* 0x000fe20000000000 */
[----:B------:R-:W-:Y:S01]  /*03d0*/  UMOV UR10, 0x1 ;  /* 0x00000001000a7882 */ /* 0x000fe20000000000 */
[----:B------:R-:W-:Y:S01]  /*03e0*/  UMOV UR9, 0x100 ;  /* 0x0000010000097882 */ /* 0x000fe20000000000 */
[----:B------:R-:W-:-:S04]  /*03f0*/  UIADD3 UR10, -UR10, 0x100000, URZ ;  /* 0x001000000a0a7890 */ /* 0x000fc8000fffe13f */
[----:B------:R-:W-:Y:S02]  /*0400*/  USHF.L.U32 UR11, UR10, 0xb, URZ ;  /* 0x0000000b0a0b7899 */ /* 0x000fe4000800063f */
[----:B------:R-:W-:Y:S01]  /*0410*/  USHF.L.U32 UR10, UR10, 0x1, URZ ;  /* 0x000000010a0a7899 */ /* 0x000fe2000800063f */
[----:B------:R-:W-:Y:S01]  /*0420*/  ELECT P0, URZ, PT ;  /* 0x00000000003f782f */ /* 0x000fe20003800000 */
[----:B-1----:R-:W-:Y:S02]  /*0430*/  ULEA UR6, UR8, UR6, 0x18 ;  /* 0x0000000608067291 */ /* 0x002fe4000f8ec03f */
[----:B------:R-:W-:-:S04]  /*0440*/  UIADD3 UR8, -UR9, 0x100000, URZ ;  /* 0x0010000009087890 */ /* 0x000fc8000fffe13f */
[----:B------:R-:W-:Y:S02]  /*0450*/  USHF.L.U32 UR9, UR8, 0xb, URZ ;  /* 0x0000000b08097899 */ /* 0x000fe4000800063f */
[----:B------:R-:W-:Y:S01]  /*0460*/  USHF.L.U32 UR8, UR8, 0x1, URZ ;  /* 0x0000000108087899 */ /* 0x000fe2000800063f */
[----:B------:R-:W1:Y:S03]  /*0470*/  FENCE.VIEW.ASYNC.S ;  /* 0x00000000000073c6 */ /* 0x000e660000000000 */
[----:B-1----:R1:W1:Y:S08]  /*0480*/  SYNCS.EXCH.64 URZ, [UR6+0x30000], UR10 ;  /* 0x0300000a063f75b2 */ /* 0x0022700008000100 */
[----:B------:R1:W1:Y:S01]  /*0490*/  SYNCS.EXCH.64 URZ, [UR6+0x30028], UR8 ;  /* 0x03002808063f75b2 */ /* 0x0002620008000100 */
        /* <DEDUP_REMOVED lines=8> */
[----:B------:R-:W-:Y:S01]  /*0520*/  NOP ;  /* 0x0000000000007918 */ /* 0x000fe20000000000 */
.L_x_3:
        /* <DEDUP_REMOVED lines=21> */
[----:B------:R-:W-:Y:S01]  /*0680*/  NOP ;  /* 0x0000000000007918 */ /* 0x000fe20000000000 */
.L_x_4:
[----:B------:R-:W5:Y:S01]  /*0690*/  SHFL.IDX PT, R3, R2, RZ, 0x1f ;  /* 0x00001fff02037589 */ /* 0x000f6200000e0000 */
[----:B------:R-:W-:Y:S01]  /*06a0*/  ELECT P0, URZ, PT ;  /* 0x00000000003f782f */ /* 0x000fe20003800000 */
[----:B------:R-:W-:Y:S01]  /*06b0*/  NOP ;  /* 0x0000000000007918 */ /* 0x000fe20000000000 */
[----:B-1----:R-:W-:Y:S02]  /*06c0*/  UMOV UR8, 0x80 ;  /* 0x0000008000087882 */ /* 0x002fe40000000000 */
[C---:B-----5:R-:W-:Y:S02]  /*06d0*/  ISETP.NE.OR P0, PT, R3.reuse, RZ, !P0 ;  /* 0x000000ff0300720c */ /* 0x060fe40004705670 */
[----:B------:R-:W-:-:S11]  /*06e0*/  ISETP.NE.AND P2, PT, R3, RZ, PT ;  /* 0x000000ff0300720c */ /* 0x000fd60003f45270 */
[----:B------:R-:W-:Y:S01]  /*06f0*/  VOTEU.ALL UP0, P0 ;  /* 0x00000000003f7886 */ /* 0x000fe20000000000 */
[----:B------:R-:W-:Y:S01]  /*0700*/  VOTEU.ALL UP2, P0 ;  /* 0x00000000003f7886 */ /* 0x000fe20000040000 */
[----:B------:R-:W-:Y:S01]  /*0710*/  VOTEU.ALL UP3, P0 ;  /* 0x00000000003f7886 */ /* 0x000fe20000060000 */
[----:B------:R-:W-:Y:S02]  /*0720*/  VOTEU.ALL UP4, P0 ;  /* 0x00000000003f7886 */ /* 0x000fe40000080000 */
[----:B------:R-:W1:Y:S01]  /*0730*/  @!UP0 S2UR UR10, SR_CgaCtaId ;  /* 0x00000000000a89c3 */ /* 0x000e620000008800 */
[----:B------:R-:W-:Y:S01]  /*0740*/  @!UP0 UMOV UR6, 0x400 ;  /* 0x0000040000068882 */ /* 0x000fe20000000000 */
[----:B------:R-:W-:-:S04]  /*0750*/  @!UP0 UIADD3 UR8, -UR8, 0x100000, URZ ;  /* 0x0010000008088890 */ /* 0x000fc8000fffe13f */
[----:B------:R-:W-:Y:S02]  /*0760*/  @!UP0 USHF.L.U32 UR9, UR8, 0xb, URZ ;  /* 0x0000000b08098899 */ /* 0x000fe4000800063f */
[----:B------:R-:W-:Y:S02]  /*0770*/  @!UP0 USHF.L.U32 UR8, UR8, 0x1, URZ ;  /* 0x0000000108088899 */ /* 0x000fe4000800063f */
[----:B-1----:R-:W-:Y:S01]  /*0780*/  @!UP0 ULEA UR6, UR10, UR6, 0x18 ;  /* 0x000000060a068291 */ /* 0x002fe2000f8ec03f */
[----:B------:R-:W-:Y:S01]  /*0790*/  VOTEU.ALL UP0, P0 ;  /* 0x00000000003f7886 */ /* 0x000fe20000000000 */
[----:B------:R-:W1:Y:S10]  /*07a0*/  FENCE.VIEW.ASYNC.S ;  /* 0x00000000000073c6 */ /* 0x000e740000000000 */
[----:B-1----:R1:W1:Y:S01]  /*07b0*/  @!UP0 SYNCS.EXCH.64 URZ, [UR6+0x30090], UR8 ;  /* 0x03009008063f85b2 */ /* 0x0022620008000100 */
[----:B------:R1:W1:Y:S01]  /*07c0*/  @!UP2 SYNCS.EXCH.64 URZ, [UR6+0x30098], UR8 ;  /* 0x03009808063fa5b2 */ /* 0x0002620008000100 */
[----:B------:R1:W1:Y:S01]  /*07d0*/  @!UP3 SYNCS.EXCH.64 URZ, [UR6+0x300a0], UR8 ;  /* 0x0300a008063fb5b2 */ /* 0x0002620008000100 */
[----:B------:R1:W1:Y:S01]  /*07e0*/  @!UP4 SYNCS.EXCH.64 URZ, [UR6+0x300a8], UR8 ;  /* 0x0300a808063fc5b2 */ /* 0x0002620008000100 */
[----:B------:R-:W-:Y:S01]  /*07f0*/  NOP ;  /* 0x0000000000007918 */ /* 0x000fe20000000000 */
[----:B------:R-:W-:Y:S05]  /*0800*/  @P2 BRA `(.L_x_5) ;  /* 0x0000000000582947 */ /* 0x000fea0003800000 */
[----:B-1----:R-:W1:Y:S01]  /*0810*/  S2UR UR8, SR_CgaCtaId ;  /* 0x00000000000879c3 */ /* 0x002e620000008800 */
        /* <DEDUP_REMOVED lines=12> */
[----:B-1----:R1:W1:Y:S01]  /*08e0*/  SYNCS.EXCH.64 URZ, [UR6+0x300c0], UR8 ;  /* 0x0300c008063f75b2 */ /* 0x0022620008000100 */
        /* <DEDUP_REMOVED lines=8> */
.L_x_5:
[----:B------:R-:W-:Y:S01]  /*0970*/  ISETP.NE.AND P0, PT, RZ, UR36, PT ;  /* 0x00000024ff007c0c */ /* 0x000fe2000bf05270 */
[----:B------:R-:W-:Y:S01]  /*0980*/  NOP ;  /* 0x0000000000007918 */ /* 0x000fe20000000000 */
[----:B------:R-:W-:Y:S01]  /*0990*/  MOV R2, UR5 ;  /* 0x0000000500027c02 */ /* 0x000fe20008000f00 */
[----:B-1234-:R-:W-:Y:S03]  /*09a0*/  BAR.SYNC.DEFER_BLOCKING 0x0 ;  /* 0x0000000000007b1d */ /* 0x01efe60000010000 */
[----:B------:R-:W-:-:S07]  /*09b0*/  ISETP.EQ.AND P2, PT, R2, 0x1, P1 ;  /* 0x000000010200780c */ /* 0x000fce0000f42270 */
[----:B------:R-:W-:Y:S06]  /*09c0*/  @!P0 BRA `(.L_x_6) ;  /* 0x000000b400e48947 */ /* 0x000fec0003800000 */
[----:B------:R-:W-:-:S06]  /*09d0*/  UISETP.GT.U32.AND UP0, UPT, UR7, 0x3, UPT ;  /* 0x000000030700788c */ /* 0x000fcc000bf04070 */
[----:B------:R-:W-:-:S13]  /*09e0*/  PLOP3.LUT P0, PT, PT, PT, UP0, 0x80, 0x0 ;  /* 0x000000000000781c */ /* 0x000fda0003f0f008 */
[----:B------:R-:W-:Y:S05]  /*09f0*/  @P0 EXIT ;  /* 0x000000000000094d */ /* 0x000fea0003800000 */
.L_x_7:
[----:B------:R-:W-:-:S08]  /*0a00*/  NOP ;  /* 0x0000000000007918 */ /* 0x000fd00000000000 */
[----:B------:R-:W1:Y:S02]  /*0a10*/  USETMAXREG.TRY_ALLOC.CTAPOOL UP0, 0xf0 ;  /* 0x000000f0000079c8 */ /* 0x000e640008000600 */
[----:B-1----:R-:W-:-:S13]  /*0a20*/  PLOP3.LUT P0, PT, PT, PT, UP0, 0x80, 0x0 ;  /* 0x000000000000781c */ /* 0x002fda0003f0f008 */
[----:B------:R-:W-:Y:S05]  /*0a30*/  @!P0 BRA `(.L_x_7) ;  /* 0xfffffffc00f08947 */ /* 0x000fea000383ffff */
[----:B------:R-:W-:Y:S01]  /*0a40*/  UISETP.NE.AND UP0, UPT, UR36, 0x1, UPT ;  /* 0x000000012400788c */ /* 0x000fe2000bf05270 */
[----:B------:R-:W1:Y:S01]  /*0a50*/  S2UR UR42, SR_CTAID.X ;  /* 0x00000000002a79c3 */ /* 0x000e620000002500 */
[----:B------:R-:W-:Y:S01]  /*0a60*/  UMOV UR5, URZ ;  /* 0x0000003f00057c82 */ /* 0x000fe20008000000 */
[----:B------:R-:W-:-:S03]  /*0a70*/  UMOV UR6, URZ ;  /* 0x0000003f00067c82 */ /* 0x000fc60008000000 */
[----:B------:R-:W-:-:S13]  /*0a80*/  PLOP3.LUT P0, PT, PT, PT, UP0, 0x80, 0x0 ;  /* 0x000000000000781c */ /* 0x000fda0003f0f008 */
[----:B------:R-:W-:Y:S05]  /*0a90*/  @!P0 BRA `(.L_x_8) ;  /* 0x00000000003c8947 */ /* 0x000fea0003800000 */
[----:B------:R-:W-:Y:S01]  /*0aa0*/  UISETP.NE.AND UP0, UPT, UR36, 0x2, UPT ;  /* 0x000000022400788c */ /* 0x000fe2000bf05270 */
[----:B------:R-:W-:-:S05]  /*0ab0*/  UMOV UR6, 0x1 ;  /* 0x0000000100067882 */ /* 0x000fca0000000000 */
[----:B------:R-:W-:-:S13]  /*0ac0*/  PLOP3.LUT P1, PT, PT, PT, UP0, 0x80, 0x0 ;  /* 0x000000000000781c */ /* 0x000fda0003f2f008 */
[----:B------:R-:W-:Y:S05]  /*0ad0*/  @!P1 BRA `(.L_x_8) ;  /* 0x00000000002c9947 */ /* 0x000fea0003800000 */
[----:B------:R-:W-:-:S06]  /*0ae0*/  UISETP.NE.AND UP0, UPT, UR36, 0x3, UPT ;  /* 0x000000032400788c */ /* 0x000fcc000bf05270 */
[----:B------:R-:W-:-:S13]  /*0af0*/  PLOP3.LUT P1, PT, PT, PT, UP0, 0x80, 0x0 ;  /* 0x000000000000781c */ /* 0x000fda0003f2f008 */
[----:B------:R-:W-:Y:S05]  /*0b00*/  @!P1 BRA `(.L_x_9) ;  /* 0x0000000000189947 */ /* 0x000fea0003800000 */
[----:B------:R-:W-:-:S11]  /*0b10*/  UISETP.NE.AND UP0, UPT, UR36, 0x4, UPT ;  /* 0x000000042400788c */ /* 0x000fd6000bf05270 */
[----:B------:R-:W-:Y:S01]  /*0b20*/  @!UP0 UMOV UR5, 0x1 ;  /* 0x0000000100058882 */ /* 0x000fe20000000000 */
[----:B------:R-:W-:Y:S01]  /*0b30*/  @!UP0 UMOV UR6, 0x1 ;  /* 0x0000000100068882 */ /* 0x000fe20000000000 */
[----:B------:R-:W-:Y:S01]  /*0b40*/  @UP0 UMOV UR5, URZ ;  /* 0x0000003f00050c82 */ /* 0x000fe20008000000 */
[----:B------:R-:W-:Y:S01]  /*0b50*/  @UP0 UMOV UR6, URZ ;  /* 0x0000003f00060c82 */ /* 0x000fe20008000000 */
[----:B------:R-:W-:Y:S05]  /*0b60*/  BRA `(.L_x_8) ;  /* 0x0000000000087947 */ /* 0x000fea0003800000 */
.L_x_9:
[----:B------:R-:W-:Y:S01]  /*0b70*/  UMOV UR5, 0x1 ;  /* 0x0000000100057882 */ /* 0x000fe20000000000 */
[----:B------:R-:W-:-:S05]  /*0b80*/  UMOV UR6, URZ ;  /* 0x0000003f00067c82 */ /* 0x000fca0008000000 */
.L_x_8:
[----:B------:R-:W-:Y:S05]  /*0b90*/  @!P0 BRA `(.L_x_10) ;  /* 0x00000000003c8947 */ /* 0x000fea0003800000 */
[----:B------:R-:W-:-:S06]  /*0ba0*/  UISETP.NE.AND UP0, UPT, UR36, 0x2, UPT ;  /* 0x000000022400788c */ /* 0x000fcc000bf05270 */
[----:B------:R-:W-:-:S13]  /*0bb0*/  PLOP3.LUT P0, PT, PT, PT, UP0, 0x80, 0x0 ;  /* 0x000000000000781c */ /* 0x000fda0003f0f008 */
[----:B------:R-:W-:Y:S05]  /*0bc0*/  @!P0 BRA `(.L_x_11) ;  /* 0x0000000000288947 */ /* 0x000fea0003800000 */
[----:B------:R-:W-:-:S06]  /*0bd0*/  UISETP.NE.AND UP0, UPT, UR36, 0x3, UPT ;  /* 0x000000032400788c */ /* 0x000fcc000bf05270 */
[----:B------:R-:W-:-:S13]  /*0be0*/  PLOP3.LUT P0, PT, PT, PT, UP0, 0x80, 0x0 ;  /* 0x000000000000781c */ /* 0x000fda0003f0f008 */
[----:B------:R-:W-:Y:S05]  /*0bf0*/  @!P0 BRA `(.L_x_12) ;  /* 0x0000000000148947 */ /* 0x000fea0003800000 */
[----:B------:R-:W-:-:S06]  /*0c00*/  UISETP.NE.AND UP0, UPT, UR36, 0x4, UPT ;  /* 0x000000042400788c */ /* 0x000fcc000bf05270 */
[----:B------:R-:W-:-:S13]  /*0c10*/  PLOP3.LUT P0, PT, PT, PT, UP0, 0x80, 0x0 ;  /* 0x000000000000781c */ /* 0x000fda0003f0f008 */
[----:B------:R-:W-:Y:S05]  /*0c20*/  @P0 BRA `(.L_x_13) ;  /* 0x00000000001c0947 */ /* 0x000fea0003800000 */
[----:B-1----:R-:W-:Y:S01]  /*0c30*/  ULEA UR42, UR42, 0x3, 0x1 ;  /* 0x000000032a2a7891 */ /* 0x002fe2000f8e083f */
[----:B------:R-:W-:Y:S11]  /*0c40*/  BRA `(.L_x_13) ;  /* 0x0000000000147947 */ /* 0x000ff60003800000 */
.L_x_12:
[----:B-1----:R-:W-:Y:S01]  /*0c50*/  ULEA UR42, UR42, 0x2, 0x1 ;  /* 0x000000022a2a7891 */ /* 0x002fe2000f8e083f */
[----:B------:R-:W-:Y:S11]  /*0c60*/  BRA `(.L_x_13) ;  /* 0x00000000000c7947 */ /* 0x000ff60003800000 */
.L_x_11:
[----:B-1----:R-:W-:Y:S01]  /*0c70*/  ULEA UR42, UR42, 0x1, 0x1 ;  /* 0x000000012a2a7891 */ /* 0x002fe2000f8e083f */
[----:B------:R-:W-:Y:S11]  /*0c80*/  BRA `(.L_x_13) ;  /* 0x0000000000047947 */ /* 0x000ff60003800000 */
.L_x_10:
[----:B-1----:R-:W-:-:S12]  /*0c90*/  USHF.L.U32 UR42, UR42, 0x1, URZ ;  /* 0x000000012a2a7899 */ /* 0x002fd8000800063f */
.L_x_13:
[----:B------:R-:W-:-:S04]  /*0ca0*/  ULOP3.LUT UR8, UR4, 0x1, URZ, 0xfc, !UPT ;  /* 0x0000000104087892 */ /* 0x000fc8000f8efc3f */
[----:B------:R-:W-:-:S06]  /*0cb0*/  UISETP.NE.AND UP0, UPT, UR8, 0x3, UPT ;  /* 0x000000030800788c */ /* 0x000fcc000bf05270 */
[----:B------:R-:W-:-:S13]  /*0cc0*/  PLOP3.LUT P0, PT, PT, PT, UP0, 0x80, 0x0 ;  /* 0x000000000000781c */ /* 0x000fda0003f0f008 */
[----:B------:R-:W-:Y:S05]  /*0cd0*/  @!P0 BRA `(.L_x_14) ;  /* 0x0000000000048947 */ /* 0x000fea0003800000 */
[----:B-1----:R-:W-:Y:S01]  /*0ce0*/  BPT.TRAP 0x1 ;  /* 0x000000040000795c */ /* 0x002fe20000300000 */
.L_x_14:
[----:B------:R-:W2:Y:S01]  /*0cf0*/  S2UR UR8, SR_CgaCtaId ;  /* 0x00000000000879c3 */ /* 0x000ea20000008800 */
[----:B------:R-:W-:Y:S01]  /*0d00*/  UMOV UR37, 0x400 ;  /* 0x0000040000257882 */ /* 0x000fe20000000000 */
[----:B------:R-:W-:Y:S02]  /*0d10*/  MOV R2, UR5 ;  /* 0x0000000500027c02 */ /* 0x000fe40008000f00 */
[----:B------:R-:W-:Y:S02]  /*0d20*/  SHF.R.S32.HI R3, RZ, 0x1f, R0 ;  /* 0x0000001fff037819 */ /* 0x000fe40000011400 */
[----:B------:R-:W-:Y:S02]  /*0d30*/  SHF.L.U32 R2, R2, 0x1f, RZ ;  /* 0x0000001f02027819 */ /* 0x000fe400000006ff */
[----:B------:R-:W-:-:S04]  /*0d40*/  LEA.HI R3, R3, R0, RZ, 0x7 ;  /* 0x0000000003037211 */ /* 0x000fc800078f38ff */
[----:B------:R-:W-:-:S04]  /*0d50*/  LOP3.LUT R3, R3, 0xffffff80, RZ, 0xc0, !PT ;  /* 0xffffff8003037812 */ /* 0x000fc800078ec0ff */
[----:B------:R-:W-:-:S04]  /*0d60*/  IADD3 R3, -R3, R0, RZ ;  /* 0x0000000003037210 */ /* 0x000fc80007ffe1ff */
[----:B------:R-:W-:Y:S01]  /*0d70*/  SHF.R.S32.HI R0, RZ, 0x1f, R3 ;  /* 0x0000001fff007819 */ /* 0x000fe20000011403 */
[----:B--2---:R-:W-:-:S03]  /*0d80*/  ULEA UR37, UR8, UR37, 0x18 ;  /* 0x0000002508257291 */ /* 0x004fc6000f8ec03f */
[----:B------:R-:W-:Y:S01]  /*0d90*/  LEA.HI R0, R0, R3, RZ, 0x2 ;  /* 0x0000000300007211 */ /* 0x000fe200078f10ff */
[----:B------:R-:W-:-:S03]  /*0da0*/  ULEA UR8, UR6, UR37, 0x3 ;  /* 0x0000002506087291 */ /* 0x000fc6000f8e183f */
[----:B------:R-:W-:-:S04]  /*0db0*/  LOP3.LUT R0, R0, 0x7ffffffc, RZ, 0xc0, !PT ;  /* 0x7ffffffc00007812 */ /* 0x000fc800078ec0ff */
[----:B------:R-:W-:Y:S02]  /*0dc0*/  IADD3 R3, R3, -R0, RZ ;  /* 0x8000000003037210 */ /* 0x000fe40007ffe0ff */
[----:B------:R-:W2:Y:S02]  /*0dd0*/  SYNCS.PHASECHK.TRANS64.TRYWAIT P1, [UR8+0x30050], R2 ;  /* 0x03005002ff0075a7 */ /* 0x000ea40008020148 */
[----:B--2---:R-:W-:Y:S05]  /*0de0*/  @!P1 BRA `(.L_x_15) ;  /* 0x000000c400889947 */ /* 0x004fea0003800000 */
.L_x_105:
[----:B------:R-:W-:Y:S01]  /*0df0*/  SHF.L.U32 R3, R3, 0x1, RZ ;  /* 0x0000000103037819 */ /* 0x000fe200000006ff */
[----:B------:R-:W-:Y:S06]  /*0e00*/  @!P0 BRA `(.L_x_16) ;  /* 0x0000000000048947 */ /* 0x000fec0003800000 */
[----:B-1----:R-:W-:Y:S01]  /*0e10*/  BPT.TRAP 0x1 ;  /* 0x000000040000795c */ /* 0x002fe20000300000 */
.L_x_16:
[----:B------:R-:W-:Y:S01]  /*0e20*/  SHF.L.U32 R6, RZ, 0x1f, RZ ;  /* 0x0000001fff067819 */ /* 0x000fe200000006ff */
[----:B------:R-:W-:Y:S01]  /*0e30*/  UIADD3 UR11, UR37, 0x30090, URZ ;  /* 0x00030090250b7890 */ /* 0x000fe2000fffe03f */
[----:B------:R-:W-:Y:S02]  /*0e40*/  ISETP.NE.AND P2, PT, RZ, UR7, PT ;  /* 0x00000007ff007c0c */ /* 0x000fe4000bf45270 */
[----:B------:R-:W3:Y:S02]  /*0e50*/  SYNCS.PHASECHK.TRANS64.TRYWAIT P1, [UR37+0x30000], R6 ;  /* 0x03000006ff0075a7 */ /* 0x000ee40008020165 */
[----:B---3--:R-:W-:Y:S09]  /*0e60*/  @!P1 BRA `(.L_x_17) ;  /* 0x000000c400809947 */ /* 0x008ff20003800000 */
.L_x_106:
[----:B------:R-:W-:Y:S01]  /*0e70*/  ULEA UR5, UR36, UR11, 0x3 ;  /* 0x0000000b24057291 */ /* 0x000fe2000f8e183f */
[----:B------:R-:W-:-:S04]  /*0e80*/  SEL R0, RZ, 0x1, P2 ;  /* 0x00000001ff007807 */ /* 0x000fc80001000000 */
[----:B------:R-:W-:-:S04]  /*0e90*/  SHF.L.U32 R0, R0, 0x1f, RZ ;  /* 0x0000001f00007819 */ /* 0x000fc800000006ff */
[----:B------:R-:W3:Y:S02]  /*0ea0*/  SYNCS.PHASECHK.TRANS64.TRYWAIT P1, [UR5+-0x8], R0 ;  /* 0xfffff800ff0075a7 */ /* 0x000ee40008020145 */
[----:B---3--:R-:W-:Y:S05]  /*0eb0*/  @!P1 BRA `(.L_x_18) ;  /* 0x000000c400849947 */ /* 0x008fea0003800000 */
.L_x_107:
[----:B------:R-:W-:Y:S01]  /*0ec0*/  USHF.R.U32.HI UR8, URZ, 0x4, UR37 ;  /* 0x000000043f087899 */ /* 0x000fe20008011625 */
[----:B------:R-:W-:Y:S01]  /*0ed0*/  WARPGROUP.ARRIVE ;  /* 0x00000000000079c5 */ /* 0x000fe20000000000 */
[----:B------:R-:W-:Y:S01]  /*0ee0*/  UIADD3 UR9, UR37, 0x8000, URZ ;  /* 0x0000800025097890 */ /* 0x000fe2000fffe03f */
[C---:B--2---:R-:W-:Y:S01]  /*0ef0*/  IADD3 R0, R3.reuse, 0x1, RZ ;  /* 0x0000000103007810 */ /* 0x044fe20007ffe0ff */
[----:B------:R-:W-:Y:S01]  /*0f00*/  ULOP3.LUT UR8, UR8, 0x3fff, URZ, 0xc0, !UPT ;  /* 0x00003fff08087892 */ /* 0x000fe2000f8ec03f */
[C---:B------:R-:W-:Y:S01]  /*0f10*/  VIADD R2, R3.reuse, 0x8 ;  /* 0x0000000803027836 */ /* 0x040fe20000000000 */
[----:B------:R-:W-:Y:S01]  /*0f20*/  USHF.R.U32.HI UR9, URZ, 0x4, UR9 ;  /* 0x000000043f097899 */ /* 0x000fe20008011609 */
[C---:B------:R-:W-:Y:S01]  /*0f30*/  IADD3 R4, R3.reuse, 0x68, RZ ;  /* 0x0000006803047810 */ /* 0x040fe20007ffe0ff */
[----:B------:R-:W-:Y:S01]  /*0f40*/  ULOP3.LUT UR8, UR8, 0x10000, URZ, 0xfc, !UPT ;  /* 0x0001000008087892 */ /* 0x000fe2000f8efc3f */
[----:B------:R-:W-:Y:S01]  /*0f50*/  IADD3 R8, R3, 0x69, RZ ;  /* 0x0000006903087810 */ /* 0x000fe20007ffe0ff */
[----:B------:R-:W-:-:S02]  /*0f60*/  ULOP3.LUT UR10, UR9, 0x3fff, URZ, 0xc0, !UPT ;  /* 0x00003fff090a7892 */ /* 0x000fc4000f8ec03f */
[----:B------:R-:W-:Y:S02]  /*0f70*/  ULEA UR8, UR6, UR8, 0xa ;  /* 0x0000000806087291 */ /* 0x000fe4000f8e503f */
[----:B------:R-:W-:Y:S01]  /*0f80*/  ULOP3.LUT UR6, UR10, 0x10000, URZ, 0xfc, !UPT ;  /* 0x000100000a067892 */ /* 0x000fe2000f8efc3f */
[----:B------:R-:W-:Y:S01]  /*0f90*/  UMOV UR9, 0x40000040 ;  /* 0x4000004000097882 */ /* 0x000fe20000000000 */
[----:B------:R-:W-:Y:S01]  /*0fa0*/  UMOV UR15, 0x40000040 ;  /* 0x40000040000f7882 */ /* 0x000fe20000000000 */
[----:B------:R-:W-:Y:S02]  /*0fb0*/  UMOV UR13, UR9 ;  /* 0x00000009000d7c82 */ /* 0x000fe40008000000 */
[----:B------:R-:W-:Y:S01]  /*0fc0*/  UMOV UR12, UR8 ;  /* 0x00000008000c7c82 */ /* 0x000fe20008000000 */
[----:B------:R-:W-:Y:S01]  /*0fd0*/  UIADD3 UR16, UR8, 0x4, URZ ;  /* 0x0000000408107890 */ /* 0x000fe2000fffe03f */
[----:B------:R-:W-:Y:S01]  /*0fe0*/  UMOV UR14, UR6 ;  /* 0x00000006000e7c82 */ /* 0x000fe20008000000 */
[----:B------:R-:W-:Y:S01]  /*0ff0*/  UIADD3 UR18, UR6, 0x4, URZ ;  /* 0x0000000406127890 */ /* 0x000fe2000fffe03f */
[----:B------:R-:W-:Y:S01]  /*1000*/  HGMMA.64x128x16.F32 R24, gdesc[UR12], RZ, !UPT, gsb0 ;  /* 0x01e000000c1879f0 */ /* 0x000fe2000c0008ff */
[----:B------:R-:W-:-:S02]  /*1010*/  UIADD3 UR12, UR8, 0x2, URZ ;  /* 0x00000002080c7890 */ /* 0x000fc4000fffe03f */
[----:B------:R-:W-:Y:S01]  /*1020*/  UIADD3 UR14, UR6, 0x2, URZ ;  /* 0x00000002060e7890 */ /* 0x000fe2000fffe03f */
[----:B------:R-:W-:Y:S01]  /*1030*/  UMOV UR13, 0x40000040 ;  /* 0x40000040000d7882 */ /* 0x000fe20000000000 */
[----:B------:R-:W-:Y:S01]  /*1040*/  UMOV UR15, 0x40000040 ;  /* 0x40000040000f7882 */ /* 0x000fe20000000000 */
[----:B------:R-:W-:Y:S01]  /*1050*/  UMOV UR17, 0x40000040 ;  /* 0x4000004000117882 */ /* 0x000fe20000000000 */
[----:B------:R-:W-:Y:S01]  /*1060*/  UMOV UR19, 0x40000040 ;  /* 0x4000004000137882 */ /* 0x000fe20000000000 */
[----:B------:R-:W-:Y:S02]  /*1070*/  UIADD3 UR20, UR8, 0x6, URZ ;  /* 0x0000000608147890 */ /* 0x000fe4000fffe03f */
[----:B------:R-:W-:Y:S01]  /*1080*/  UIADD3 UR22, UR6, 0x6, URZ ;  /* 0x0000000606167890 */ /* 0x000fe2000fffe03f */
[----:B------:R-:W-:Y:S01]  /*1090*/  UMOV UR21, 0x40000040 ;  /* 0x4000004000157882 */ /* 0x000fe20000000000 */
[----:B------:R-:W-:Y:S01]  /*10a0*/  UMOV UR23, 0x40000040 ;  /* 0x4000004000177882 */ /* 0x000fe20000000000 */
[----:B------:R-:W-:-:S02]  /*10b0*/  UIADD3 UR24, UR8, 0x200, URZ ;  /* 0x0000020008187890 */ /* 0x000fc4000fffe03f */
[----:B------:R-:W-:Y:S01]  /*10c0*/  UIADD3 UR26, UR6, 0x400, URZ ;  /* 0x00000400061a7890 */ /* 0x000fe2000fffe03f */
[----:B------:R-:W-:Y:S01]  /*10d0*/  UMOV UR25, 0x40000040 ;  /* 0x4000004000197882 */ /* 0x000fe20000000000 */
[----:B------:R-:W-:Y:S01]  /*10e0*/  UMOV UR27, 0x40000040 ;  /* 0x40000040001b7882 */ /* 0x000fe20000000000 */
[----:B------:R-:W-:Y:S02]  /*10f0*/  UIADD3 UR28, UR8, 0x202, URZ ;  /* 0x00000202081c7890 */ /* 0x000fe4000fffe03f */
[----:B------:R-:W-:Y:S01]  /*1100*/  UIADD3 UR30, UR6, 0x402, URZ ;  /* 0x00000402061e7890 */ /* 0x000fe2000fffe03f */
        /* <DEDUP_REMOVED lines=10> */
[----:B------:R-:W-:-:S04]  /*11b0*/  USHF.L.U32 UR7, UR7, 0x3, URZ ;  /* 0x0000000307077899 */ /* 0x000fc8000800063f */
[----:B------:R-:W-:Y:S01]  /*11c0*/  ULOP3.LUT UR7, UR7, 0x8, URZ, 0xc, !UPT ;  /* 0x0000000807077892 */ /* 0x000fe2000f8e0c3f */
[----:B------:R-:W-:Y:S02]  /*11d0*/  WARPGROUP.DEPBAR.LE gsb0, 0x0 ;  /* 0x00008000000079c5 */ /* 0x000fe40000010000 */
[----:B------:R-:W-:-:S06]  /*11e0*/  WARPGROUP.ARRIVE ;  /* 0x00000000000079c5 */ /* 0x000fcc0000000000 */
[----:B------:R-:W-:Y:S01]  /*11f0*/  HGMMA.64x128x16.F32 R24, gdesc[UR12], R24, gsb0 ;  /* 0x01e000000c1879f0 */ /* 0x000fe20008000818 */
[----:B------:R-:W-:Y:S01]  /*1200*/  ULDC UR14, c[0x0][0x28c] ;  /* 0x0000a300000e7ab9 */ /* 0x000fe20000000800 */
[----:B------:R-:W-:Y:S01]  /*1210*/  ULDC UR15, c[0x0][0x28c] ;  /* 0x0000a300000f7ab9 */ /* 0x000fe20000000800 */
[----:B------:R-:W-:Y:S01]  /*1220*/  ISETP.GE.AND P6, PT, R0, UR14, PT ;  /* 0x0000000e00007c0c */ /* 0x000fe2000bfc6270 */
[----:B------:R-:W-:Y:S01]  /*1230*/  ULDC UR14, c[0x0][0x28c] ;  /* 0x0000a300000e7ab9 */ /* 0x000fe20000000800 */
[C---:B------:R-:W-:Y:S02]  /*1240*/  IADD3 R0, R3.reuse, 0x9, RZ ;  /* 0x0000000903007810 */ /* 0x040fe40007ffe0ff */
[----:B------:R-:W-:Y:S01]  /*1250*/  ISETP.GE.AND P1, PT, R2, UR15, PT ;  /* 0x0000000f02007c0c */ /* 0x000fe2000bf26270 */
[----:B------:R-:W-:Y:S01]  /*1260*/  ULDC UR15, c[0x0][0x28c] ;  /* 0x0000a300000f7ab9 */ /* 0x000fe20000000800 */
[----:B------:R-:W-:Y:S01]  /*1270*/  ISETP.GE.AND P2, PT, R0, UR14, PT ;  /* 0x0000000e00007c0c */ /* 0x000fe2000bf46270 */
[----:B------:R-:W-:Y:S01]  /*1280*/  ULDC UR14, c[0x0][0x28c] ;  /* 0x0000a300000e7ab9 */ /* 0x000fe20000000800 */
[----:B------:R-:W-:-:S02]  /*1290*/  IADD3 R0, R3, 0x11, RZ ;  /* 0x0000001103007810 */ /* 0x000fc40007ffe0ff */
[C---:B------:R-:W-:Y:S02]  /*12a0*/  IADD3 R2, R3.reuse, 0x10, RZ ;  /* 0x0000001003027810 */ /* 0x040fe40007ffe0ff */
[----:B------:R-:W-:Y:S01]  /*12b0*/  ISETP.GE.AND P4, PT, R0, UR14, PT ;  /* 0x0000000e00007c0c */ /* 0x000fe2000bf86270 */
[----:B------:R-:W-:Y:S01]  /*12c0*/  ULDC UR14, c[0x0][0x28c] ;  /* 0x0000a300000e7ab9 */ /* 0x000fe20000000800 */
[C---:B------:R-:W-:Y:S02]  /*12d0*/  IADD3 R0, R3.reuse, 0x19, RZ ;  /* 0x0000001903007810 */ /* 0x040fe40007ffe0ff */
[----:B------:R-:W-:Y:S01]  /*12e0*/  ISETP.GE.AND P3, PT, R2, UR15, PT ;  /* 0x0000000f02007c0c */ /* 0x000fe2000bf66270 */
[----:B------:R-:W-:Y:S01]  /*12f0*/  ULDC UR15, c[0x0][0x28c] ;  /* 0x0000a300000f7ab9 */ /* 0x000fe20000000800 */
[----:B------:R-:W-:-:S04]  /*1300*/  IADD3 R2, R3, 0x18, RZ ;  /* 0x0000001803027810 */ /* 0x000fc80007ffe0ff */
[----:B------:R-:W-:Y:S01]  /*1310*/  ISETP.GE.AND P5, PT, R2, UR15, PT ;  /* 0x0000000f02007c0c */ /* 0x000fe2000bfa6270 */
[----:B------:R-:W-:Y:S01]  /*1320*/  ULDC UR15, c[0x0][0x604] ;  /* 0x00018100000f7ab9 */ /* 0x000fe20000000800 */
[----:B------:R-:W-:Y:S01]  /*1330*/  IADD3 R2, R3, 0x50, RZ ;  /* 0x0000005003027810 */ /* 0x000fe20007ffe0ff */
[----:B------:R-:W-:Y:S02]  /*1340*/  WARPGROUP.DEPBAR.LE gsb0, 0x0 ;  /* 0x00008000000079c5 */ /* 0x000fe40000010000 */
[----:B------:R-:W-:-:S06]  /*1350*/  WARPGROUP.ARRIVE ;  /* 0x00000000000079c5 */ /* 0x000fcc0000000000 */
[----:B------:R-:W-:Y:S03]  /*1360*/  HGMMA.64x128x16.F32 R24, gdesc[UR16], R24, gsb0 ;  /* 0x01e00000101879f0 */ /* 0x000fe60008000818 */
[----:B------:R-:W-:Y:S02]  /*1370*/  WARPGROUP.DEPBAR.LE gsb0, 0x0 ;  /* 0x00008000000079c5 */ /* 0x000fe40000010000 */
[----:B------:R-:W-:-:S07]  /*1380*/  WARPGROUP.ARRIVE ;  /* 0x00000000000079c5 */ /* 0x000fce0000000000 */
        /* <DEDUP_REMOVED lines=14> */
[----:B------:R-:W-:Y:S02]  /*1470*/  FSEL R25, R25, -INF , !P6 ;  /* 0xff80000019197808 */ /* 0x000fe40007000000 */
[----:B------:R-:W-:Y:S02]  /*1480*/  FSEL R27, R27, -INF , !P6 ;  /* 0xff8000001b1b7808 */ /* 0x000fe40007000000 */
[----:B------:R-:W-:Y:S01]  /*1490*/  ISETP.GE.AND P6, PT, R0, UR14, PT ;  /* 0x0000000e00007c0c */ /* 0x000fe2000bfc6270 */
[----:B------:R-:W-:Y:S01]  /*14a0*/  ULDC UR14, c[0x0][0x28c] ;  /* 0x0000a300000e7ab9 */ /* 0x000fe20000000800 */
[----:B------:R-:W-:-:S02]  /*14b0*/  IADD3 R0, R3, 0x20, RZ ;  /* 0x0000002003007810 */ /* 0x000fc40007ffe0ff */
[----:B------:R-:W-:Y:S02]  /*14c0*/  FSEL R28, R28, -INF , !P1 ;  /* 0xff8000001c1c7808 */ /* 0x000fe40004800000 */
[----:B------:R-:W-:Y:S02]  /*14d0*/  FSEL R30, R30, -INF , !P1 ;  /* 0xff8000001e1e7808 */ /* 0x000fe40004800000 */
[----:B------:R-:W-:Y:S01]  /*14e0*/  ISETP.GE.AND P1, PT, R0, UR14, PT ;  /* 0x0000000e00007c0c */ /* 0x000fe2000bf26270 */
[----:B------:R-:W-:Y:S01]  /*14f0*/  VIADD R0, R3, 0x21 ;  /* 0x0000002103007836 */ /* 0x000fe20000000000 */
[----:B------:R-:W-:Y:S01]  /*1500*/  ULDC UR14, c[0x0][0x28c] ;  /* 0x0000a300000e7ab9 */ /* 0x000fe20000000800 */
        /* <DEDUP_REMOVED lines=8> */
[----:B------:R-:W-:Y:S01]  /*1590*/  ULDC UR14, c[0x0][0x28c] ;  /* 0x0000a300000e7ab9 */ /* 0x000fe20000000800 */
[----:B------:R-:W-:Y:S02]  /*15a0*/  IADD3 R0, R3, 0x29, RZ ;  /* 0x0000002903007810 */ /* 0x000fe40007ffe0ff */
[----:B------:R-:W-:Y:S02]  /*15b0*/  FSEL R33, R33, -INF , !P4 ;  /* 0xff80000021217808 */ /* 0x000fe40006000000 */
[----:B------:R-:W-:-:S02]  /*15c0*/  FSEL R35, R35, -INF , !P4 ;  /* 0xff80000023237808 */ /* 0x000fc40006000000 */
[----:B------:R-:W-:Y:S01]  /*15d0*/  ISETP.GE.AND P4, PT, R0, UR14, PT ;  /* 0x0000000e00007c0c */ /* 0x000fe2000bf86270 */
[----:B------:R-:W-:Y:S01]  /*15e0*/  ULDC UR14, c[0x0][0x28c] ;  /* 0x0000a300000e7ab9 */ /* 0x000fe20000000800 */
[C---:B------:R-:W-:Y:S02]  /*15f0*/  IADD3 R0, R3.reuse, 0x30, RZ ;  /* 0x0000003003007810 */ /* 0x040fe40007ffe0ff */
        /* <DEDUP_REMOVED lines=14> */
[----:B------:R-:W-:Y:S02]  /*16e0*/  IADD3 R0, R3, 0x39, RZ ;  /* 0x0000003903007810 */ /* 0x000fe40007ffe0ff */
[----:B------:R-:W-:Y:S02]  /*16f0*/  FSEL R41, R41, -INF , !P2 ;  /* 0xff80000029297808 */ /* 0x000fe40005000000 */
[----:B------:R-:W-:Y:S02]  /*1700*/  FSEL R43, R43, -INF , !P2 ;  /* 0xff8000002b2b7808 */ /* 0x000fe40005000000 */
[----:B------:R-:W-:Y:S01]  /*1710*/  ISETP.GE.AND P2, PT, R0, UR14, PT ;  /* 0x0000000e00007c0c */ /* 0x000fe2000bf46270 */
[----:B------:R-:W-:Y:S01]  /*1720*/  VIADD R0, R3, 0x40 ;  /* 0x0000004003007836 */ /* 0x000fe20000000000 */
[----:B------:R-:W-:Y:S01]  /*1730*/  ULDC UR14, c[0x0][0x28c] ;  /* 0x0000a300000e7ab9 */ /* 0x000fe20000000800 */
[----:B------:R-:W-:-:S02]  /*1740*/  FSEL R44, R44, -INF , !P3 ;  /* 0xff8000002c2c7808 */ /* 0x000fc40005800000 */
[----:B------:R-:W-:Y:S02]  /*1750*/  FSEL R46, R46, -INF , !P3 ;  /* 0xff8000002e2e7808 */ /* 0x000fe40005800000 */
[----:B------:R-:W-:Y:S01]  /*1760*/  ISETP.GE.AND P3, PT, R0, UR14, PT ;  /* 0x0000000e00007c0c */ /* 0x000fe2000bf66270 */
[----:B------:R-:W-:Y:S01]  /*1770*/  ULDC UR14, c[0x0][0x28c] ;  /* 0x0000a300000e7ab9 */ /* 0x000fe20000000800 */
[----:B------:R-:W-:Y:S02]  /*1780*/  IADD3 R0, R3, 0x41, RZ ;  /* 0x0000004103007810 */ /* 0x000fe40007ffe0ff */
[----:B------:R-:W-:Y:S02]  /*1790*/  FSEL R45, R45, -INF , !P4 ;  /* 0xff8000002d2d7808 */ /* 0x000fe40006000000 */
[----:B------:R-:W-:Y:S02]  /*17a0*/  FSEL R47, R47, -INF , !P4 ;  /* 0xff8000002f2f7808 */ /* 0x000fe40006000000 */
[----:B------:R-:W-:Y:S01]  /*17b0*/  ISETP.GE.AND P4, PT, R0, UR14, PT ;  /* 0x0000000e00007c0c */ /* 0x000fe2000bf86270 */
[----:B------:R-:W-:Y:S01]  /*17c0*/  ULDC UR14, c[0x0][0x28c] ;  /* 0x0000a300000e7ab9 */ /* 0x000fe20000000800 */
[----:B------:R-:W-:-:S02]  /*17d0*/  FSEL R48, R48, -INF , !P5 ;  /* 0xff80000030307808 */ /* 0x000fc40006800000 */
[----:B------:R-:W-:Y:S02]  /*17e0*/  FSEL R50, R50, -INF , !P5 ;  /* 0xff80000032327808 */ /* 0x000fe40006800000 */
[C---:B------:R-:W-:Y:S01]  /*17f0*/  ISETP.GE.AND P5, PT, R3.reuse, UR14, PT ;  /* 0x0000000e03007c0c */ /* 0x040fe2000bfa6270 */
[----:B------:R-:W-:Y:S01]  /*1800*/  ULDC UR14, c[0x0][0x28c] ;  /* 0x0000a300000e7ab9 */ /* 0x000fe20000000800 */
[----:B------:R-:W-:Y:S02]  /*1810*/  IADD3 R0, R3, 0x48, RZ ;  /* 0x0000004803007810 */ /* 0x000fe40007ffe0ff */
[----:B------:R-:W-:Y:S02]  /*1820*/  FSEL R26, R26, -INF , !P5 ;  /* 0xff8000001a1a7808 */ /* 0x000fe40006800000 */
[----:B------:R-:W-:Y:S02]  /*1830*/  FSEL R49, R49, -INF , !P6 ;  /* 0xff80000031317808 */ /* 0x000fe40007000000 */
[----:B------:R-:W-:-:S02]  /*1840*/  FSEL R51, R51, -INF , !P6 ;  /* 0xff80000033337808 */ /* 0x000fc40007000000 */
[----:B------:R-:W-:Y:S01]  /*1850*/  ISETP.GE.AND P6, PT, R0, UR14, PT ;  /* 0x0000000e00007c0c */ /* 0x000fe2000bfc6270 */
[----:B------:R-:W-:Y:S01]  /*1860*/  ULDC UR14, c[0x0][0x28c] ;  /* 0x0000a300000e7ab9 */ /* 0x000fe20000000800 */
[----:B------:R-:W-:Y:S02]  /*1870*/  IADD3 R0, R3, 0x49, RZ ;  /* 0x0000004903007810 */ /* 0x000fe40007ffe0ff */
[----:B------:R-:W-:Y:S02]  /*1880*/  FMNMX R5, R26, R27, !PT ;  /* 0x0000001b1a057209 */ /* 0x000fe40007800000 */
[----:B------:R-:W-:Y:S02]  /*1890*/  FSEL R52, R52, -INF , !P1 ;  /* 0xff80000034347808 */ /* 0x000fe40004800000 */
[----:B------:R-:W-:Y:S02]  /*18a0*/  FSEL R54, R54, -INF , !P1 ;  /* 0xff80000036367808 */ /* 0x000fe40004800000 */
[----:B------:R-:W-:Y:S01]  /*18b0*/  ISETP.GE.AND P1, PT, R0, UR14, PT ;  /* 0x0000000e00007c0c */ /* 0x000fe2000bf26270 */
[----:B------:R-:W-:Y:S01]  /*18c0*/  ULDC UR14, c[0x0][0x28c] ;  /* 0x0000a300000e7ab9 */ /* 0x000fe20000000800 */
[----:B------:R-:W-:-:S02]  /*18d0*/  FMNMX R0, R30, R5, !PT ;  /* 0x000000051e007209 */ /* 0x000fc40007800000 */
[----:B------:R-:W-:Y:S02]  /*18e0*/  FSEL R53, R53, -INF , !P2 ;  /* 0xff80000035357808 */ /* 0x000fe40005000000 */
[----:B------:R-:W-:Y:S02]  /*18f0*/  FMNMX R5, R31, R0, !PT ;  /* 0x000000001f057209 */ /* 0x000fe40007800000 */
[----:B------:R-:W-:Y:S02]  /*1900*/  FSEL R55, R55, -INF , !P2 ;  /* 0xff80000037377808 */ /* 0x000fe40005000000 */
[----:B------:R-:W-:Y:S02]  /*1910*/  FMNMX R0, R34, R5, !PT ;  /* 0x0000000522007209 */ /* 0x000fe40007800000 */
[----:B------:R-:W-:Y:S01]  /*1920*/  ISETP.GE.AND P2, PT, R2, UR14, PT ;  /* 0x0000000e02007c0c */ /* 0x000fe2000bf46270 */
[----:B------:R-:W-:Y:S01]  /*1930*/  ULDC UR14, c[0x0][0x28c] ;  /* 0x0000a300000e7ab9 */ /* 0x000fe20000000800 */
[----:B------:R-:W-:-:S02]  /*1940*/  FMNMX R5, R35, R0, !PT ;  /* 0x0000000023057209 */ /* 0x000fc40007800000 */
[C---:B------:R-:W-:Y:S02]  /*1950*/  IADD3 R2, R3.reuse, 0x51, RZ ;  /* 0x0000005103027810 */ /* 0x040fe40007ffe0ff */
[----:B------:R-:W-:Y:S02]  /*1960*/  FMNMX R0, R38, R5, !PT ;  /* 0x0000000526007209 */ /* 0x000fe40007800000 */
[----:B------:R-:W-:Y:S02]  /*1970*/  FSEL R56, R56, -INF , !P3 ;  /* 0xff80000038387808 */ /* 0x000fe40005800000 */
[----:B------:R-:W-:Y:S02]  /*1980*/  FSEL R58, R58, -INF , !P3 ;  /* 0xff8000003a3a7808 */ /* 0x000fe40005800000 */
[----:B------:R-:W-:Y:S01]  /*1990*/  ISETP.GE.AND P3, PT, R2, UR14, PT ;  /* 0x0000000e02007c0c */ /* 0x000fe2000bf66270 */
[----:B------:R-:W-:Y:S01]  /*19a0*/  ULDC UR14, c[0x0][0x28c] ;  /* 0x0000a300000e7ab9 */ /* 0x000fe20000000800 */
[----:B------:R-:W-:-:S02]  /*19b0*/  IADD3 R2, R3, 0x58, RZ ;  /* 0x0000005803027810 */ /* 0x000fc40007ffe0ff */
[----:B------:R-:W-:Y:S02]  /*19c0*/  FMNMX R5, R39, R0, !PT ;  /* 0x0000000027057209 */ /* 0x000fe40007800000 */
[----:B------:R-:W-:Y:S02]  /*19d0*/  FSEL R57, R57, -INF , !P4 ;  /* 0xff80000039397808 */ /* 0x000fe40006000000 */
[----:B------:R-:W-:Y:S02]  /*19e0*/  FSEL R59, R59, -INF , !P4 ;  /* 0xff8000003b3b7808 */ /* 0x000fe40006000000 */
[----:B------:R-:W-:Y:S01]  /*19f0*/  ISETP.GE.AND P4, PT, R2, UR14, PT ;  /* 0x0000000e02007c0c */ /* 0x000fe2000bf86270 */
[----:B------:R-:W-:Y:S01]  /*1a00*/  VIADD R2, R3, 0x59 ;  /* 0x0000005903027836 */ /* 0x000fe20000000000 */
[----:B------:R-:W-:Y:S01]  /*1a10*/  FMNMX R0, R42, R5, !PT ;  /* 0x000000052a007209 */ /* 0x000fe20007800000 */
[----:B------:R-:W-:Y:S01]  /*1a20*/  ULDC UR14, c[0x0][0x28c] ;  /* 0x0000a300000e7ab9 */ /* 0x000fe20000000800 */
[----:B------:R-:W-:-:S02]  /*1a30*/  FSEL R60, R60, -INF , !P6 ;  /* 0xff8000003c3c7808 */ /* 0x000fc40007000000 */
[----:B------:R-:W-:Y:S02]  /*1a40*/  FSEL R62, R62, -INF , !P6 ;  /* 0xff8000003e3e7808 */ /* 0x000fe40007000000 */
[----:B------:R-:W-:Y:S02]  /*1a50*/  FMNMX R5, R43, R0, !PT ;  /* 0x000000002b057209 */ /* 0x000fe40007800000 */
[----:B------:R-:W-:Y:S01]  /*1a60*/  ISETP.GE.AND P6, PT, R2, UR14, PT ;  /* 0x0000000e02007c0c */ /* 0x000fe2000bfc6270 */
[----:B------:R-:W-:Y:S01]  /*1a70*/  ULDC UR14, c[0x0][0x28c] ;  /* 0x0000a300000e7ab9 */ /* 0x000fe20000000800 */
[----:B------:R-:W-:Y:S02]  /*1a80*/  IADD3 R2, R3, 0x60, RZ ;  /* 0x0000006003027810 */ /* 0x000fe40007ffe0ff */
[----:B------:R-:W-:Y:S02]  /*1a90*/  FMNMX R0, R46, R5, !PT ;  /* 0x000000052e007209 */ /* 0x000fe40007800000 */
[----:B------:R-:W-:-:S02]  /*1aa0*/  FSEL R61, R61, -INF , !P1 ;  /* 0xff8000003d3d7808 */ /* 0x000fc40004800000 */
[----:B------:R-:W-:Y:S02]  /*1ab0*/  FSEL R63, R63, -INF , !P1 ;  /* 0xff8000003f3f7808 */ /* 0x000fe40004800000 */
[----:B------:R-:W-:Y:S01]  /*1ac0*/  ISETP.GE.AND P1, PT, R2, UR14, PT ;  /* 0x0000000e02007c0c */ /* 0x000fe2000bf26270 */
[----:B------:R-:W-:Y:S01]  /*1ad0*/  ULDC UR14, c[0x0][0x28c] ;  /* 0x0000a300000e7ab9 */ /* 0x000fe20000000800 */
[----:B------:R-:W-:Y:S02]  /*1ae0*/  IADD3 R2, R3, 0x61, RZ ;  /* 0x0000006103027810 */ /* 0x000fe40007ffe0ff */
[----:B------:R-:W-:Y:S02]  /*1af0*/  FMNMX R5, R47, R0, !PT ;  /* 0x000000002f057209 */ /* 0x000fe40007800000 */
[----:B------:R-:W-:Y:S02]  /*1b00*/  FSEL R0, R24, -INF , !P5 ;  /* 0xff80000018007808 */ /* 0x000fe40006800000 */
[----:B------:R-:W-:Y:S01]  /*1b10*/  ISETP.GE.AND P5, PT, R2, UR14, PT ;  /* 0x0000000e02007c0c */ /* 0x000fe2000bfa6270 */
[----:B------:R-:W-:Y:S01]  /*1b20*/  ULDC UR14, c[0x0][0x28c] ;  /* 0x0000a300000e7ab9 */ /* 0x000fe20000000800 */
[----:B------:R-:W-:-:S02]  /*1b30*/  FMNMX R2, R50, R5, !PT ;  /* 0x0000000532027209 */ /* 0x000fc40007800000 */
[----:B------:R-:W-:Y:S02]  /*1b40*/  FMNMX R5, R0, R25, !PT ;  /* 0x0000001900057209 */ /* 0x000fe40007800000 */
[----:B------:R-:W-:Y:S02]  /*1b50*/  FMNMX R7, R51, R2, !PT ;  /* 0x0000000233077209 */ /* 0x000fe40007800000 */
[----:B------:R-:W-:Y:S02]  /*1b60*/  FMNMX R2, R28, R5, !PT ;  /* 0x000000051c027209 */ /* 0x000fe40007800000 */
[----:B------:R-:W-:Y:S02]  /*1b70*/  FSEL R64, R64, -INF , !P2 ;  /* 0xff80000040407808 */ /* 0x000fe40005000000 */
[----:B------:R-:W-:Y:S02]  /*1b80*/  FSEL R66, R66, -INF , !P2 ;  /* 0xff80000042427808 */ /* 0x000fe40005000000 */
[----:B------:R-:W-:Y:S01]  /*1b90*/  ISETP.GE.AND P2, PT, R4, UR14, PT ;  /* 0x0000000e04007c0c */ /* 0x000fe2000bf46270 */
[----:B------:R-:W-:Y:S01]  /*1ba0*/  ULDC UR14, c[0x0][0x28c] ;  /* 0x0000a300000e7ab9 */ /* 0x000fe20000000800 */
[----:B------:R-:W-:-:S02]  /*1bb0*/  FMNMX R4, R54, R7, !PT ;  /* 0x0000000736047209 */ /* 0x000fc40007800000 */
[----:B------:R-:W-:Y:S02]  /*1bc0*/  FMNMX R5, R29, R2, !PT ;  /* 0x000000021d057209 */ /* 0x000fe40007800000 */
[----:B------:R-:W-:Y:S02]  /*1bd0*/  FMNMX R7, R55, R4, !PT ;  /* 0x0000000437077209 */ /* 0x000fe40007800000 */
[----:B------:R-:W-:Y:S02]  /*1be0*/  FMNMX R2, R32, R5, !PT ;  /* 0x0000000520027209 */ /* 0x000fe40007800000 */
[----:B------:R-:W-:Y:S02]  /*1bf0*/  FMNMX R4, R58, R7, !PT ;  /* 0x000000073a047209 */ /* 0x000fe40007800000 */
[----:B------:R-:W-:Y:S02]  /*1c00*/  FMNMX R5, R33, R2, !PT ;  /* 0x0000000221057209 */ /* 0x000fe40007800000 */
[----:B------:R-:W-:-:S02]  /*1c10*/  FMNMX R7, R59, R4, !PT ;  /* 0x000000043b077209 */ /* 0x000fc40007800000 */
[----:B------:R-:W-:Y:S02]  /*1c20*/  FMNMX R2, R36, R5, !PT ;  /* 0x0000000524027209 */ /* 0x000fe40007800000 */
[----:B------:R-:W-:Y:S02]  /*1c30*/  FMNMX R4, R62, R7, !PT ;  /* 0x000000073e047209 */ /* 0x000fe40007800000 */
[----:B------:R-:W-:Y:S02]  /*1c40*/  FMNMX R5, R37, R2, !PT ;  /* 0x0000000225057209 */ /* 0x000fe40007800000 */
[----:B------:R-:W-:Y:S02]  /*1c50*/  FMNMX R7, R63, R4, !PT ;  /* 0x000000043f077209 */ /* 0x000fe40007800000 */
[----:B------:R-:W-:Y:S02]  /*1c60*/  FMNMX R2, R40, R5, !PT ;  /* 0x0000000528027209 */ /* 0x000fe40007800000 */
[----:B------:R-:W-:-:S02]  /*1c70*/  FSEL R67, R67, -INF , !P3 ;  /* 0xff80000043437808 */ /* 0x000fc40005800000 */
[----:B------:R-:W-:Y:S02]  /*1c80*/  FMNMX R4, R66, R7, !PT ;  /* 0x0000000742047209 */ /* 0x000fe40007800000 */
[----:B------:R-:W-:Y:S02]  /*1c90*/  FMNMX R5, R41, R2, !PT ;  /* 0x0000000229057209 */ /* 0x000fe40007800000 */
[----:B------:R-:W-:Y:S02]  /*1ca0*/  FSEL R70, R70, -INF , !P4 ;  /* 0xff80000046467808 */ /* 0x000fe40006000000 */
[----:B------:R-:W-:Y:S02]  /*1cb0*/  FMNMX R7, R67, R4, !PT ;  /* 0x0000000443077209 */ /* 0x000fe40007800000 */
[----:B------:R-:W-:Y:S02]  /*1cc0*/  FMNMX R2, R44, R5, !PT ;  /* 0x000000052c027209 */ /* 0x000fe40007800000 */
[----:B------:R-:W-:-:S02]  /*1cd0*/  FSEL R65, R65, -INF , !P3 ;  /* 0xff80000041417808 */ /* 0x000fc40005800000 */
[----:B------:R-:W-:Y:S02]  /*1ce0*/  FSEL R71, R71, -INF , !P6 ;  /* 0xff80000047477808 */ /* 0x000fe40007000000 */
[----:B------:R-:W-:Y:S02]  /*1cf0*/  FMNMX R4, R70, R7, !PT ;  /* 0x0000000746047209 */ /* 0x000fe40007800000 */
[----:B------:R-:W-:Y:S01]  /*1d00*/  ISETP.GE.AND P3, PT, R8, UR14, PT ;  /* 0x0000000e08007c0c */ /* 0x000fe2000bf66270 */
[----:B------:R-:W-:Y:S01]  /*1d10*/  ULDC UR14, c[0x0][0x28c] ;  /* 0x0000a300000e7ab9 */ /* 0x000fe20000000800 */
[----:B------:R-:W-:Y:S01]  /*1d20*/  FMNMX R5, R45, R2, !PT ;  /* 0x000000022d057209 */ /* 0x000fe20007800000 */
[----:B------:R-:W2:Y:S01]  /*1d30*/  LDC R7, c[0x0][0x28c] ;  /* 0x0000a300ff077b82 */ /* 0x000ea20000000800 */
[----:B------:R-:W-:Y:S02]  /*1d40*/  IADD3 R8, R3, 0x70, RZ ;  /* 0x0000007003087810 */ /* 0x000fe40007ffe0ff */
[----:B------:R-:W-:-:S02]  /*1d50*/  FSEL R74, R74, -INF , !P1 ;  /* 0xff8000004a4a7808 */ /* 0x000fc40004800000 */
[----:B------:R-:W-:Y:S02]  /*1d60*/  FMNMX R9, R71, R4, !PT ;  /* 0x0000000447097209 */ /* 0x000fe40007800000 */
[----:B------:R-:W-:Y:S02]  /*1d70*/  FSEL R68, R68, -INF , !P4 ;  /* 0xff80000044447808 */ /* 0x000fe40006000000 */
[----:B------:R-:W-:Y:S02]  /*1d80*/  FMNMX R2, R48, R5, !PT ;  /* 0x0000000530027209 */ /* 0x000fe40007800000 */
[----:B------:R-:W-:Y:S01]  /*1d90*/  ISETP.GE.AND P4, PT, R8, UR14, PT ;  /* 0x0000000e08007c0c */ /* 0x000fe2000bf86270 */
[----:B------:R-:W-:Y:S01]  /*1da0*/  ULDC UR14, c[0x0][0x28c] ;  /* 0x0000a300000e7ab9 */ /* 0x000fe20000000800 */
[----:B------:R-:W-:Y:S02]  /*1db0*/  IADD3 R8, R3, 0x71, RZ ;  /* 0x0000007103087810 */ /* 0x000fe40007ffe0ff */
[----:B------:R-:W-:-:S02]  /*1dc0*/  FSEL R75, R75, -INF , !P5 ;  /* 0xff8000004b4b7808 */ /* 0x000fc40006800000 */
[----:B------:R-:W-:Y:S02]  /*1dd0*/  FMNMX R4, R74, R9, !PT ;  /* 0x000000094a047209 */ /* 0x000fe40007800000 */
[----:B------:R-:W-:Y:S02]  /*1de0*/  FMNMX R5, R49, R2, !PT ;  /* 0x0000000231057209 */ /* 0x000fe40007800000 */
[----:B------:R-:W-:Y:S02]  /*1df0*/  FSEL R69, R69, -INF , !P6 ;  /* 0xff80000045457808 */ /* 0x000fe40007000000 */
[----:B------:R-:W-:Y:S01]  /*1e00*/  ISETP.GE.AND P6, PT, R8, UR14, PT ;  /* 0x0000000e08007c0c */ /* 0x000fe2000bfc6270 */
[----:B------:R-:W-:Y:S01]  /*1e10*/  VIADD R8, R3, 0x78 ;  /* 0x0000007803087836 */ /* 0x000fe20000000000 */
[----:B------:R-:W-:Y:S01]  /*1e20*/  FMNMX R9, R75, R4, !PT ;  /* 0x000000044b097209 */ /* 0x000fe20007800000 */
[----:B------:R-:W-:Y:S01]  /*1e30*/  ULDC UR14, c[0x0][0x28c] ;  /* 0x0000a300000e7ab9 */ /* 0x000fe20000000800 */
[----:B------:R-:W-:-:S02]  /*1e40*/  FMNMX R4, R52, R5, !PT ;  /* 0x0000000534047209 */ /* 0x000fc40007800000 */
[----:B------:R-:W-:Y:S02]  /*1e50*/  FSEL R78, R78, -INF , !P2 ;  /* 0xff8000004e4e7808 */ /* 0x000fe40005000000 */
[----:B------:R-:W-:Y:S02]  /*1e60*/  FSEL R72, R72, -INF , !P1 ;  /* 0xff80000048487808 */ /* 0x000fe40004800000 */
[----:B------:R-:W-:Y:S01]  /*1e70*/  ISETP.GE.AND P1, PT, R8, UR14, PT ;  /* 0x0000000e08007c0c */ /* 0x000fe2000bf26270 */
[----:B------:R-:W-:Y:S01]  /*1e80*/  ULDC UR14, c[0x0][0x604] ;  /* 0x00018100000e7ab9 */ /* 0x000fe20000000800 */
[----:B------:R-:W-:Y:S02]  /*1e90*/  FMNMX R5, R53, R4, !PT ;  /* 0x0000000435057209 */ /* 0x000fe40007800000 */
[----:B------:R-:W-:Y:S02]  /*1ea0*/  FSEL R79, R79, -INF , !P3 ;  /* 0xff8000004f4f7808 */ /* 0x000fe40005800000 */
[----:B------:R-:W-:-:S02]  /*1eb0*/  FMNMX R8, R78, R9, !PT ;  /* 0x000000094e087209 */ /* 0x000fc40007800000 */
[----:B------:R-:W-:Y:S02]  /*1ec0*/  FMNMX R4, R56, R5, !PT ;  /* 0x0000000538047209 */ /* 0x000fe40007800000 */
[----:B------:R-:W-:Y:S02]  /*1ed0*/  FSEL R82, R82, -INF , !P4 ;  /* 0xff80000052527808 */ /* 0x000fe40006000000 */
[----:B------:R-:W-:Y:S02]  /*1ee0*/  FMNMX R9, R79, R8, !PT ;  /* 0x000000084f097209 */ /* 0x000fe40007800000 */
[----:B------:R-:W-:Y:S02]  /*1ef0*/  IADD3 R2, R3, 0x79, RZ ;  /* 0x0000007903027810 */ /* 0x000fe40007ffe0ff */
[----:B------:R-:W-:Y:S02]  /*1f00*/  FMNMX R5, R57, R4, !PT ;  /* 0x0000000439057209 */ /* 0x000fe40007800000 */
[----:B------:R-:W-:-:S02]  /*1f10*/  FSEL R83, R83, -INF , !P6 ;  /* 0xff80000053537808 */ /* 0x000fc40007000000 */
[----:B------:R-:W-:Y:S02]  /*1f20*/  FMNMX R8, R82, R9, !PT ;  /* 0x0000000952087209 */ /* 0x000fe40007800000 */
[----:B------:R-:W-:Y:S02]  /*1f30*/  FSEL R73, R73, -INF , !P5 ;  /* 0xff80000049497808 */ /* 0x000fe40006800000 */
[----:B--2---:R-:W-:Y:S02]  /*1f40*/  ISETP.GE.AND P5, PT, R2, R7, PT ;  /* 0x000000070200720c */ /* 0x004fe40003fa6270 */
[----:B------:R-:W-:Y:S02]  /*1f50*/  FMNMX R2, R60, R5, !PT ;  /* 0x000000053c027209 */ /* 0x000fe40007800000 */
[----:B------:R-:W-:Y:S02]  /*1f60*/  FSEL R86, R86, -INF , !P1 ;  /* 0xff80000056567808 */ /* 0x000fe40004800000 */
[----:B------:R-:W-:-:S02]  /*1f70*/  FMNMX R9, R83, R8, !PT ;  /* 0x0000000853097209 */ /* 0x000fc40007800000 */
[----:B------:R-:W-:Y:S02]  /*1f80*/  FMNMX R5, R61, R2, !PT ;  /* 0x000000023d057209 */ /* 0x000fe40007800000 */
[----:B------:R-:W-:Y:S02]  /*1f90*/  FSEL R87, R87, -INF , !P5 ;  /* 0xff80000057577808 */ /* 0x000fe40006800000 */
[----:B------:R-:W-:Y:S02]  /*1fa0*/  FMNMX R4, R86, R9, !PT ;  /* 0x0000000956047209 */ /* 0x000fe40007800000 */
[----:B------:R-:W-:Y:S02]  /*1fb0*/  FMNMX R2, R64, R5, !PT ;  /* 0x0000000540027209 */ /* 0x000fe40007800000 */
[----:B------:R-:W-:Y:S02]  /*1fc0*/  FMNMX R4, R87, R4, !PT ;  /* 0x0000000457047209 */ /* 0x000fe40007800000 */
[----:B------:R-:W-:-:S02]  /*1fd0*/  FMNMX R5, R65, R2, !PT ;  /* 0x0000000241057209 */ /* 0x000fc40007800000 */
[----:B------:R-:W-:Y:S01]  /*1fe0*/  FSEL R76, R76, -INF , !P2 ;  /* 0xff8000004c4c7808 */ /* 0x000fe20005000000 */
[----:B------:R-:W2:Y:S01]  /*1ff0*/  SHFL.BFLY PT, R9, R4, 0x1, 0x1f ;  /* 0x0c201f0004097f89 */ /* 0x000ea200000e0000 */
[----:B------:R-:W-:Y:S02]  /*2000*/  FMNMX R2, R68, R5, !PT ;  /* 0x0000000544027209 */ /* 0x000fe40007800000 */
[----:B------:R-:W-:Y:S02]  /*2010*/  FSEL R77, R77, -INF , !P3 ;  /* 0xff8000004d4d7808 */ /* 0x000fe40005800000 */
[----:B------:R-:W-:Y:S02]  /*2020*/  FMNMX R5, R69, R2, !PT ;  /* 0x0000000245057209 */ /* 0x000fe40007800000 */
[----:B------:R-:W-:Y:S02]  /*2030*/  FSEL R80, R80, -INF , !P4 ;  /* 0xff80000050507808 */ /* 0x000fe40006000000 */
[----:B------:R-:W-:-:S02]  /*2040*/  FMNMX R2, R72, R5, !PT ;  /* 0x0000000548027209 */ /* 0x000fc40007800000 */
[----:B------:R-:W-:Y:S02]  /*2050*/  FSEL R81, R81, -INF , !P6 ;  /* 0xff80000051517808 */ /* 0x000fe40007000000 */
[----:B------:R-:W-:Y:S02]  /*2060*/  FMNMX R5, R73, R2, !PT ;  /* 0x0000000249057209 */ /* 0x000fe40007800000 */
[----:B------:R-:W-:Y:S02]  /*2070*/  FSEL R84, R84, -INF , !P1 ;  /* 0xff80000054547808 */ /* 0x000fe40004800000 */
[----:B------:R-:W-:Y:S02]  /*2080*/  FMNMX R2, R76, R5, !PT ;  /* 0x000000054c027209 */ /* 0x000fe40007800000 */
[----:B------:R-:W-:Y:S02]  /*2090*/  FSEL R85, R85, -INF , !P5 ;  /* 0xff80000055557808 */ /* 0x000fe40006800000 */
[----:B------:R-:W-:-:S02]  /*20a0*/  FMNMX R5, R77, R2, !PT ;  /* 0x000000024d057209 */ /* 0x000fc40007800000 */
[----:B--2---:R-:W-:Y:S02]  /*20b0*/  FMNMX R8, R4, R9, !PT ;  /* 0x0000000904087209 */ /* 0x004fe40007800000 */
[----:B------:R-:W-:-:S03]  /*20c0*/  FMNMX R2, R80, R5, !PT ;  /* 0x0000000550027209 */ /* 0x000fc60007800000 */
[----:B------:R-:W2:Y:S01]  /*20d0*/  SHFL.BFLY PT, R11, R8, 0x2, 0x1f ;  /* 0x0c401f00080b7f89 */ /* 0x000ea200000e0000 */
[----:B------:R-:W-:-:S04]  /*20e0*/  FMNMX R5, R81, R2, !PT ;  /* 0x0000000251057209 */ /* 0x000fc80007800000 */
[----:B------:R-:W-:-:S04]  /*20f0*/  FMNMX R2, R84, R5, !PT ;  /* 0x0000000554027209 */ /* 0x000fc80007800000 */
[----:B------:R-:W-:-:S05]  /*2100*/  FMNMX R2, R85, R2, !PT ;  /* 0x0000000255027209 */ /* 0x000fca0007800000 */
[----:B------:R-:W3:Y:S01]  /*2110*/  SHFL.BFLY PT, R9, R2, 0x1, 0x1f ;  /* 0x0c201f0002097f89 */ /* 0x000ee200000e0000 */
[----:B--2---:R-:W-:-:S04]  /*2120*/  FMNMX R5, R8, R11, !PT ;  /* 0x0000000b08057209 */ /* 0x004fc80007800000 */
[----:B------:R-:W-:-:S04]  /*2130*/  FSETP.NEU.AND P1, PT, R5, -INF , PT ;  /* 0xff8000000500780b */ /* 0x000fc80003f2d000 */
[----:B------:R-:W-:-:S05]  /*2140*/  FSEL R4, R5, RZ, P1 ;  /* 0x000000ff05047208 */ /* 0x000fca0000800000 */
[----:B------:R-:W-:Y:S01]  /*2150*/  FMUL R8, R4, UR14 ;  /* 0x0000000e04087c20 */ /* 0x000fe20008400000 */
[----:B---3--:R-:W-:Y:S01]  /*2160*/  FMNMX R4, R2, R9, !PT ;  /* 0x0000000902047209 */ /* 0x008fe20007800000 */
[----:B------:R-:W-:Y:S02]  /*2170*/  ULDC UR14, c[0x0][0x604] ;  /* 0x00018100000e7ab9 */ /* 0x000fe40000000800 */
[--C-:B------:R-:W-:Y:S01]  /*2180*/  FFMA R26, R26, UR14, -R8.reuse ;  /* 0x0000000e1a1a7c23 */ /* 0x100fe20008000808 */
[----:B------:R-:W-:Y:S01]  /*2190*/  ULDC UR14, c[0x0][0x604] ;  /* 0x00018100000e7ab9 */ /* 0x000fe20000000800 */
[----:B------:R-:W2:Y:S01]  /*21a0*/  SHFL.BFLY PT, R11, R4, 0x2, 0x1f ;  /* 0x0c401f00040b7f89 */ /* 0x000ea200000e0000 */
[--C-:B------:R-:W-:Y:S01]  /*21b0*/  FFMA R10, R27, UR14, -R8.reuse ;  /* 0x0000000e1b0a7c23 */ /* 0x100fe20008000808 */
[----:B------:R-:W-:Y:S01]  /*21c0*/  ULDC UR14, c[0x0][0x604] ;  /* 0x00018100000e7ab9 */ /* 0x000fe20000000800 */
[----:B------:R-:W-:Y:S01]  /*21d0*/  FSETP.GEU.AND P1, PT, R26, -126, PT ;  /* 0xc2fc00001a00780b */ /* 0x000fe20003f2e000 */
        /* <DEDUP_REMOVED lines=14> */
[----:B------:R-:W-:Y:S01]  /*22c0*/  @!P1 FMUL R26, R26, 0.5 ;  /* 0x3f0000001a1a9820 */ /* 0x000fe20000400000 */
[----:B------:R-:W-:Y:S01]  /*22d0*/  @!P4 FMUL R10, R10, 0.5 ;  /* 0x3f0000000a0ac820 */ /* 0x000fe20000400000 */
[--C-:B------:R-:W-:Y:S01]  /*22e0*/  FFMA R16, R39, UR14, -R8.reuse ;  /* 0x0000000e27107c23 */ /* 0x100fe20008000808 */
[----:B------:R-:W-:Y:S01]  /*22f0*/  ULDC UR14, c[0x0][0x604] ;  /* 0x00018100000e7ab9 */ /* 0x000fe20000000800 */
[----:B------:R-:W3:Y:S01]  /*2300*/  MUFU.EX2 R9, R26 ;  /* 0x0000001a00097308 */ /* 0x000ee20000000800 */
[--C-:B------:R-:W-:Y:S01]  /*2310*/  FFMA R13, R42, UR14, -R8.reuse ;  /* 0x0000000e2a0d7c23 */ /* 0x100fe20008000808 */
[----:B--2---:R-:W-:Y:S01]  /*2320*/  FMNMX R4, R4, R11, !PT ;  /* 0x0000000b04047209 */ /* 0x004fe20007800000 */
[----:B------:R-:W-:Y:S01]  /*2330*/  @!P2 FMUL R12, R12, 0.5 ;  /* 0x3f0000000c0ca820 */ /* 0x000fe20000400000 */
[----:B------:R-:W-:Y:S01]  /*2340*/  ULDC UR14, c[0x0][0x604] ;  /* 0x00018100000e7ab9 */ /* 0x000fe20000000800 */
[----:B------:R-:W-:Y:S01]  /*2350*/  @!P3 FMUL R27, R27, 0.5 ;  /* 0x3f0000001b1bb820 */ /* 0x000fe20000400000 */
[----:B------:R-:W-:Y:S01]  /*2360*/  FSETP.NEU.AND P5, PT, R4, -INF , PT ;  /* 0xff8000000400780b */ /* 0x000fe20003fad000 */
[----:B------:R-:W-:Y:S01]  /*2370*/  @!P6 FMUL R34, R34, 0.5 ;  /* 0x3f0000002222e820 */ /* 0x000fe20000400000 */
[----:B------:R-:W2:Y:S01]  /*2380*/  MUFU.EX2 R10, R10 ;  /* 0x0000000a000a7308 */ /* 0x000ea20000000800 */
[--C-:B------:R-:W-:Y:S01]  /*2390*/  FFMA R18, R43, UR14, -R8.reuse ;  /* 0x0000000e2b127c23 */ /* 0x100fe20008000808 */
[----:B------:R-:W-:Y:S01]  /*23a0*/  FSEL R2, R4, RZ, P5 ;  /* 0x000000ff04027208 */ /* 0x000fe20002800000 */
[----:B------:R-:W-:Y:S01]  /*23b0*/  ULDC UR14, c[0x0][0x604] ;  /* 0x00018100000e7ab9 */ /* 0x000fe20000000800 */
[----:B------:R-:W-:Y:S01]  /*23c0*/  FSETP.GEU.AND P5, PT, R14, -126, PT ;  /* 0xc2fc00000e00780b */ /* 0x000fe20003fae000 */
[----:B------:R-:W-:Y:S01]  /*23d0*/  FFMA R35, R46, UR14, -R8 ;  /* 0x0000000e2e237c23 */ /* 0x000fe20008000808 */
[----:B------:R-:W-:-:S02]  /*23e0*/  ULDC UR14, c[0x0][0x604] ;  /* 0x00018100000e7ab9 */ /* 0x000fc40000000800 */
[----:B------:R-:W4:Y:S01]  /*23f0*/  MUFU.EX2 R11, R34 ;  /* 0x00000022000b7308 */ /* 0x000f220000000800 */
[--C-:B------:R-:W-:Y:S01]  /*2400*/  FFMA R20, R47, UR14, -R8.reuse ;  /* 0x0000000e2f147c23 */ /* 0x100fe20008000808 */
[----:B------:R-:W-:Y:S01]  /*2410*/  ULDC UR14, c[0x0][0x604] ;  /* 0x00018100000e7ab9 */ /* 0x000fe20000000800 */
[----:B---3--:R-:W-:Y:S01]  /*2420*/  @!P1 FMUL R9, R9, R9 ;  /* 0x0000000909099220 */ /* 0x008fe20000400000 */
[--C-:B------:R-:W-:Y:S01]  /*2430*/  FFMA R15, R50, UR14, -R8.reuse ;  /* 0x0000000e320f7c23 */ /* 0x100fe20008000808 */
[----:B------:R-:W-:Y:S01]  /*2440*/  ULDC UR14, c[0x0][0x604] ;  /* 0x00018100000e7ab9 */ /* 0x000fe20000000800 */
[----:B------:R-:W-:Y:S01]  /*2450*/  FSETP.GEU.AND P1, PT, R31, -126, PT ;  /* 0xc2fc00001f00780b */ /* 0x000fe20003f2e000 */
[----:B------:R-:W-:Y:S01]  /*2460*/  FFMA R22, R51, UR14, -R8 ;  /* 0x0000000e33167c23 */ /* 0x000fe20008000808 */
[----:B------:R-:W3:Y:S01]  /*2470*/  MUFU.EX2 R12, R12 ;  /* 0x0000000c000c7308 */ /* 0x000ee20000000800 */
[----:B------:R-:W-:Y:S01]  /*2480*/  @!P5 FMUL R14, R14, 0.5 ;  /* 0x3f0000000e0ed820 */ /* 0x000fe20000400000 */
[----:B--2---:R-:W-:Y:S01]  /*2490*/  @!P4 FMUL R10, R10, R10 ;  /* 0x0000000a0a0ac220 */ /* 0x004fe20000400000 */
[----:B------:R-:W-:Y:S01]  /*24a0*/  FSETP.GEU.AND P4, PT, R16, -126, PT ;  /* 0xc2fc00001000780b */ /* 0x000fe20003f8e000 */
[----:B------:R-:W-:-:S02]  /*24b0*/  ULDC UR14, c[0x0][0x604] ;  /* 0x00018100000e7ab9 */ /* 0x000fc40000000800 */
[--C-:B------:R-:W-:Y:S01]  /*24c0*/  FFMA R24, R54, UR14, -R8.reuse ;  /* 0x0000000e36187c23 */ /* 0x100fe20008000808 */
[----:B------:R-:W-:Y:S01]  /*24d0*/  ULDC UR14, c[0x0][0x604] ;  /* 0x00018100000e7ab9 */ /* 0x000fe20000000800 */
[----:B------:R-:W2:Y:S01]  /*24e0*/  MUFU.EX2 R14, R14 ;  /* 0x0000000e000e7308 */ /* 0x000ea20000000800 */
[----:B----4-:R-:W-:Y:S01]  /*24f0*/  @!P6 FMUL R11, R11, R11 ;  /* 0x0000000b0b0be220 */ /* 0x010fe20000400000 */
[----:B------:R-:W-:Y:S01]  /*2500*/  FSETP.GEU.AND P6, PT, R35, -126, PT ;  /* 0xc2fc00002300780b */ /* 0x000fe20003fce000 */
[--C-:B------:R-:W-:Y:S01]  /*2510*/  FFMA R55, R55, UR14, -R8.reuse ;  /* 0x0000000e37377c23 */ /* 0x100fe20008000808 */
[----:B------:R-:W-:Y:S01]  /*2520*/  ULDC UR14, c[0x0][0x604] ;  /* 0x00018100000e7ab9 */ /* 0x000fe20000000800 */
[----:B------:R-:W-:Y:S01]  /*2530*/  @!P1 FMUL R31, R31, 0.5 ;  /* 0x3f0000001f1f9820 */ /* 0x000fe20000400000 */
[--C-:B------:R-:W-:Y:S01]  /*2540*/  FFMA R58, R58, UR14, -R8.reuse ;  /* 0x0000000e3a3a7c23 */ /* 0x100fe20008000808 */
[----:B------:R-:W-:Y:S01]  /*2550*/  ULDC UR14, c[0x0][0x604] ;  /* 0x00018100000e7ab9 */ /* 0x000fe20000000800 */
[----:B------:R-:W-:Y:S01]  /*2560*/  @!P4 FMUL R16, R16, 0.5 ;  /* 0x3f0000001010c820 */ /* 0x000fe20000400000 */
[----:B---3--:R-:W-:Y:S01]  /*2570*/  @!P2 FMUL R12, R12, R12 ;  /* 0x0000000c0c0ca220 */ /* 0x008fe20000400000 */
[----:B------:R-:W-:Y:S01]  /*2580*/  FSETP.GEU.AND P2, PT, R18, -126, PT ;  /* 0xc2fc00001200780b */ /* 0x000fe20003f4e000 */
[----:B------:R-:W3:Y:S01]  /*2590*/  MUFU.EX2 R27, R27 ;  /* 0x0000001b001b7308 */ /* 0x000ee20000000800 */
[----:B------:R-:W-:Y:S01]  /*25a0*/  FFMA R59, R59, UR14, -R8 ;  /* 0x0000000e3b3b7c23 */ /* 0x000fe20008000808 */
[----:B------:R-:W-:-:S02]  /*25b0*/  ULDC UR14, c[0x0][0x604] ;  /* 0x00018100000e7ab9 */ /* 0x000fc40000000800 */
[----:B------:R-:W-:Y:S01]  /*25c0*/  @!P6 FMUL R35, R35, 0.5 ;  /* 0x3f0000002323e820 */ /* 0x000fe20000400000 */
[--C-:B------:R-:W-:Y:S01]  /*25d0*/  FFMA R62, R62, UR14, -R8.reuse ;  /* 0x0000000e3e3e7c23 */ /* 0x100fe20008000808 */
[----:B--2---:R-:W-:Y:S01]  /*25e0*/  @!P5 FMUL R14, R14, R14 ;  /* 0x0000000e0e0ed220 */ /* 0x004fe20000400000 */
[----:B------:R-:W-:Y:S01]  /*25f0*/  FSETP.GEU.AND P5, PT, R20, -126, PT ;  /* 0xc2fc00001400780b */ /* 0x000fe20003fae000 */
[----:B------:R-:W2:Y:S01]  /*2600*/  MUFU.EX2 R16, R16 ;  /* 0x0000001000107308 */ /* 0x000ea20000000800 */
[----:B------:R-:W-:Y:S02]  /*2610*/  ULDC UR14, c[0x0][0x604] ;  /* 0x00018100000e7ab9 */ /* 0x000fe40000000800 */
[--C-:B------:R-:W-:Y:S01]  /*2620*/  FFMA R63, R63, UR14, -R8.reuse ;  /* 0x0000000e3f3f7c23 */ /* 0x100fe20008000808 */
[----:B------:R-:W-:Y:S01]  /*2630*/  @!P2 FMUL R18, R18, 0.5 ;  /* 0x3f0000001212a820 */ /* 0x000fe20000400000 */
[----:B------:R-:W-:Y:S02]  /*2640*/  ULDC UR14, c[0x0][0x604] ;  /* 0x00018100000e7ab9 */ /* 0x000fe40000000800 */
[--C-:B------:R-:W-:Y:S01]  /*2650*/  FFMA R66, R66, UR14, -R8.reuse ;  /* 0x0000000e42427c23 */ /* 0x100fe20008000808 */
[----:B------:R-:W4:Y:S01]  /*2660*/  MUFU.EX2 R35, R35 ;  /* 0x0000002300237308 */ /* 0x000f220000000800 */
[----:B---3--:R-:W-:Y:S01]  /*2670*/  @!P3 FMUL R27, R27, R27 ;  /* 0x0000001b1b1bb220 */ /* 0x008fe20000400000 */
[----:B------:R-:W-:Y:S01]  /*2680*/  FSETP.GEU.AND P3, PT, R13, -126, PT ;  /* 0xc2fc00000d00780b */ /* 0x000fe20003f6e000 */
[----:B------:R-:W-:Y:S01]  /*2690*/  ULDC UR14, c[0x0][0x604] ;  /* 0x00018100000e7ab9 */ /* 0x000fe20000000800 */
[----:B------:R-:W-:Y:S01]  /*26a0*/  @!P5 FMUL R20, R20, 0.5 ;  /* 0x3f0000001414d820 */ /* 0x000fe20000400000 */
[----:B------:R-:W-:Y:S01]  /*26b0*/  FFMA R67, R67, UR14, -R8 ;  /* 0x0000000e43437c23 */ /* 0x000fe20008000808 */
[----:B------:R-:W-:-:S02]  /*26c0*/  ULDC UR14, c[0x0][0x604] ;  /* 0x00018100000e7ab9 */ /* 0x000fc40000000800 */
[----:B------:R-:W3:Y:S01]  /*26d0*/  MUFU.EX2 R18, R18 ;  /* 0x0000001200127308 */ /* 0x000ee20000000800 */
[----:B--2---:R-:W-:Y:S01]  /*26e0*/  @!P4 FMUL R16, R16, R16 ;  /* 0x000000101010c220 */ /* 0x004fe20000400000 */
[----:B------:R-:W-:Y:S01]  /*26f0*/  FSETP.GEU.AND P4, PT, R22, -126, PT ;  /* 0xc2fc00001600780b */ /* 0x000fe20003f8e000 */
[--C-:B------:R-:W-:Y:S01]  /*2700*/  FFMA R70, R70, UR14, -R8.reuse ;  /* 0x0000000e46467c23 */ /* 0x100fe20008000808 */
[----:B------:R-:W-:Y:S02]  /*2710*/  ULDC UR14, c[0x0][0x604] ;  /* 0x00018100000e7ab9 */ /* 0x000fe40000000800 */
[----:B------:R-:W-:Y:S01]  /*2720*/  FFMA R71, R71, UR14, -R8 ;  /* 0x0000000e47477c23 */ /* 0x000fe20008000808 */
[----:B------:R-:W-:Y:S01]  /*2730*/  @!P3 FMUL R13, R13, 0.5 ;  /* 0x3f0000000d0db820 */ /* 0x000fe20000400000 */
[----:B------:R-:W2:Y:S01]  /*2740*/  MUFU.EX2 R20, R20 ;  /* 0x0000001400147308 */ /* 0x000ea20000000800 */
[----:B----4-:R-:W-:Y:S01]  /*2750*/  @!P6 FMUL R35, R35, R35 ;  /* 0x000000232323e220 */ /* 0x010fe20000400000 */
[----:B------:R-:W-:Y:S01]  /*2760*/  FSETP.GEU.AND P6, PT, R58, -126, PT ;  /* 0xc2fc00003a00780b */ /* 0x000fe20003fce000 */
[----:B------:R-:W-:-:S02]  /*2770*/  ULDC UR14, c[0x0][0x604] ;  /* 0x00018100000e7ab9 */ /* 0x000fc40000000800 */
[--C-:B------:R-:W-:Y:S01]  /*2780*/  FFMA R74, R74, UR14, -R8.reuse ;  /* 0x0000000e4a4a7c23 */ /* 0x100fe20008000808 */
[----:B------:R-:W-:Y:S01]  /*2790*/  ULDC UR14, c[0x0][0x604] ;  /* 0x00018100000e7ab9 */ /* 0x000fe20000000800 */
[----:B------:R-:W-:Y:S01]  /*27a0*/  @!P4 FMUL R22, R22, 0.5 ;  /* 0x3f0000001616c820 */ /* 0x000fe20000400000 */
[----:B------:R-:W4:Y:S01]  /*27b0*/  MUFU.EX2 R31, R31 ;  /* 0x0000001f001f7308 */ /* 0x000f220000000800 */
[----:B---3--:R-:W-:Y:S01]  /*27c0*/  @!P2 FMUL R18, R18, R18 ;  /* 0x000000121212a220 */ /* 0x008fe20000400000 */
[----:B------:R-:W-:Y:S01]  /*27d0*/  FSETP.GEU.AND P2, PT, R55, -126, PT ;  /* 0xc2fc00003700780b */ /* 0x000fe20003f4e000 */
[--C-:B------:R-:W-:Y:S01]  /*27e0*/  FFMA R75, R75, UR14, -R8.reuse ;  /* 0x0000000e4b4b7c23 */ /* 0x100fe20008000808 */
[----:B------:R-:W-:Y:S02]  /*27f0*/  ULDC UR14, c[0x0][0x604] ;  /* 0x00018100000e7ab9 */ /* 0x000fe40000000800 */
[----:B------:R-:W-:Y:S01]  /*2800*/  FFMA R78, R78, UR14, -R8 ;  /* 0x0000000e4e4e7c23 */ /* 0x000fe20008000808 */
[----:B------:R-:W-:Y:S01]  /*2810*/  @!P6 FMUL R58, R58, 0.5 ;  /* 0x3f0000003a3ae820 */ /* 0x000fe20000400000 */
[----:B------:R-:W3:Y:S01]  /*2820*/  MUFU.EX2 R22, R22 ;  /* 0x0000001600167308 */ /* 0x000ee20000000800 */
[----:B--2---:R-:W-:Y:S01]  /*2830*/  @!P5 FMUL R20, R20, R20 ;  /* 0x000000141414d220 */ /* 0x004fe20000400000 */
[----:B------:R-:W-:Y:S01]  /*2840*/  FSETP.GEU.AND P5, PT, R59, -126, PT ;  /* 0xc2fc00003b00780b */ /* 0x000fe20003fae000 */
[----:B------:R-:W-:-:S02]  /*2850*/  ULDC UR14, c[0x0][0x604] ;  /* 0x00018100000e7ab9 */ /* 0x000fc40000000800 */
[--C-:B------:R-:W-:Y:S01]  /*2860*/  FFMA R79, R79, UR14, -R8.reuse ;  /* 0x0000000e4f4f7c23 */ /* 0x100fe20008000808 */
[----:B------:R-:W-:Y:S01]  /*2870*/  ULDC UR14, c[0x0][0x604] ;  /* 0x00018100000e7ab9 */ /* 0x000fe20000000800 */
[----:B------:R-:W-:Y:S01]  /*2880*/  @!P2 FMUL R55, R55, 0.5 ;  /* 0x3f0000003737a820 */ /* 0x000fe20000400000 */
[----:B------:R-:W2:Y:S01]  /*2890*/  MUFU.EX2 R58, R58 ;  /* 0x0000003a003a7308 */ /* 0x000ea20000000800 */
[----:B----4-:R-:W-:Y:S01]  /*28a0*/  @!P1 FMUL R31, R31, R31 ;  /* 0x0000001f1f1f9220 */ /* 0x010fe20000400000 */
[----:B------:R-:W-:Y:S01]  /*28b0*/  FSETP.GEU.AND P1, PT, R15, -126, PT ;  /* 0xc2fc00000f00780b */ /* 0x000fe20003f2e000 */
[--C-:B------:R-:W-:Y:S01]  /*28c0*/  FFMA R82, R82, UR14, -R8.reuse ;  /* 0x0000000e52527c23 */ /* 0x100fe20008000808 */
[----:B------:R-:W-:Y:S02]  /*28d0*/  ULDC UR14, c[0x0][0x604] ;  /* 0x00018100000e7ab9 */ /* 0x000fe40000000800 */
[----:B------:R-:W-:Y:S01]  /*28e0*/  FFMA R17, R83, UR14, -R8 ;  /* 0x0000000e53117c23 */ /* 0x000fe20008000808 */
[----:B------:R-:W-:Y:S01]  /*28f0*/  @!P5 FMUL R59, R59, 0.5 ;  /* 0x3f0000003b3bd820 */ /* 0x000fe20000400000 */
[----:B------:R-:W4:Y:S01]  /*2900*/  MUFU.EX2 R13, R13 ;  /* 0x0000000d000d7308 */ /* 0x000f220000000800 */
[----:B---3--:R-:W-:Y:S01]  /*2910*/  @!P4 FMUL R22, R22, R22 ;  /* 0x000000161616c220 */ /* 0x008fe20000400000 */
[----:B------:R-:W-:Y:S01]  /*2920*/  FSETP.GEU.AND P4, PT, R63, -126, PT ;  /* 0xc2fc00003f00780b */ /* 0x000fe20003f8e000 */
[----:B------:R-:W-:-:S04]  /*2930*/  ULDC UR14, c[0x0][0x604] ;  /* 0x00018100000e7ab9 */ /* 0x000fc80000000800 */
[----:B------:R-:W-:Y:S01]  /*2940*/  @!P1 FMUL R15, R15, 0.5 ;  /* 0x3f0000000f0f9820 */ /* 0x000fe20000400000 */
[----:B------:R3:W5:Y:S01]  /*2950*/  MUFU.EX2 R39, R55 ;  /* 0x0000003700277308 */ /* 0x0007620000000800 */
[----:B--2---:R-:W-:Y:S01]  /*2960*/  @!P6 FMUL R58, R58, R58 ;  /* 0x0000003a3a3ae220 */ /* 0x004fe20000400000 */
[----:B------:R-:W-:-:S05]  /*2970*/  FSETP.GEU.AND P6, PT, R70, -126, PT ;  /* 0xc2fc00004600780b */ /* 0x000fca0003fce000 */
[----:B------:R-:W-:Y:S01]  /*2980*/  @!P4 FMUL R63, R63, 0.5 ;  /* 0x3f0000003f3fc820 */ /* 0x000fe20000400000 */
[----:B------:R-:W2:Y:S01]  /*2990*/  MUFU.EX2 R43, R59 ;  /* 0x0000003b002b7308 */ /* 0x000ea20000000800 */
[----:B----4-:R-:W-:Y:S01]  /*29a0*/  @!P3 FMUL R13, R13, R13 ;  /* 0x0000000d0d0db220 */ /* 0x010fe20000400000 */
[----:B------:R-:W-:Y:S01]  /*29b0*/  FSETP.GEU.AND P3, PT, R24, -126, PT ;  /* 0xc2fc00001800780b */ /* 0x000fe20003f6e000 */
[--C-:B---3--:R-:W-:Y:S01]  /*29c0*/  FFMA R55, R86, UR14, -R8.reuse ;  /* 0x0000000e56377c23 */ /* 0x108fe20008000808 */
[----:B------:R-:W-:Y:S02]  /*29d0*/  ULDC UR14, c[0x0][0x604] ;  /* 0x00018100000e7ab9 */ /* 0x000fe40000000800 */
[----:B------:R-:W-:Y:S01]  /*29e0*/  FFMA R8, R87, UR14, -R8 ;  /* 0x0000000e57087c23 */ /* 0x000fe20008000808 */
[----:B------:R-:W-:Y:S01]  /*29f0*/  @!P6 FMUL R70, R70, 0.5 ;  /* 0x3f0000004646e820 */ /* 0x000fe20000400000 */
[----:B------:R-:W3:Y:S01]  /*2a00*/  MUFU.EX2 R15, R15 ;  /* 0x0000000f000f7308 */ /* 0x000ee20000000800 */
[----:B-----5:R-:W-:Y:S01]  /*2a10*/  @!P2 FMUL R39, R39, R39 ;  /* 0x000000272727a220 */ /* 0x020fe20000400000 */
[----:B------:R-:W-:Y:S01]  /*2a20*/  FSETP.GEU.AND P2, PT, R67, -126, PT ;  /* 0xc2fc00004300780b */ /* 0x000fe20003f4e000 */
[----:B------:R-:W-:-:S02]  /*2a30*/  ULDC UR14, c[0x0][0x604] ;  /* 0x00018100000e7ab9 */ /* 0x000fc40000000800 */
[----:B------:R-:W-:Y:S01]  /*2a40*/  FMUL R2, R2, UR14 ;  /* 0x0000000e02027c20 */ /* 0x000fe20008400000 */
[----:B------:R-:W-:Y:S01]  /*2a50*/  ULDC UR14, c[0x0][0x604] ;  /* 0x00018100000e7ab9 */ /* 0x000fe20000000800 */
[----:B------:R-:W-:Y:S01]  /*2a60*/  @!P3 FMUL R24, R24, 0.5 ;  /* 0x3f0000001818b820 */ /* 0x000fe20000400000 */
[----:B------:R-:W4:Y:S01]  /*2a70*/  MUFU.EX2 R47, R63 ;  /* 0x0000003f002f7308 */ /* 0x000f220000000800 */
[----:B--2---:R-:W-:Y:S01]  /*2a80*/  @!P5 FMUL R43, R43, R43 ;  /* 0x0000002b2b2bd220 */ /* 0x004fe20000400000 */
[----:B------:R-:W-:Y:S01]  /*2a90*/  FSETP.GEU.AND P5, PT, R71, -126, PT ;  /* 0xc2fc00004700780b */ /* 0x000fe20003fae000 */
[--C-:B------:R-:W-:Y:S01]  /*2aa0*/  FFMA R0, R0, UR14, -R2.reuse ;  /* 0x0000000e00007c23 */ /* 0x100fe20008000802 */
[----:B------:R-:W-:Y:S02]  /*2ab0*/  ULDC UR14, c[0x0][0x604] ;  /* 0x00018100000e7ab9 */ /* 0x000fe40000000800 */
[----:B------:R-:W-:Y:S01]  /*2ac0*/  FFMA R25, R25, UR14, -R2 ;  /* 0x0000000e19197c23 */ /* 0x000fe20008000802 */
[----:B------:R-:W-:Y:S01]  /*2ad0*/  @!P2 FMUL R67, R67, 0.5 ;  /* 0x3f0000004343a820 */ /* 0x000fe20000400000 */
[----:B------:R-:W2:Y:S01]  /*2ae0*/  MUFU.EX2 R70, R70 ;  /* 0x0000004600467308 */ /* 0x000ea20000000800 */
[----:B---3--:R-:W-:Y:S01]  /*2af0*/  @!P1 FMUL R15, R15, R15 ;  /* 0x0000000f0f0f9220 */ /* 0x008fe20000400000 */
[----:B------:R-:W-:Y:S01]  /*2b00*/  FSETP.GEU.AND P1, PT, R62, -126, PT ;  /* 0xc2fc00003e00780b */ /* 0x000fe20003f2e000 */
[----:B------:R-:W-:-:S02]  /*2b10*/  ULDC UR14, c[0x0][0x604] ;  /* 0x00018100000e7ab9 */ /* 0x000fc40000000800 */
[--C-:B------:R-:W-:Y:S01]  /*2b20*/  FFMA R28, R28, UR14, -R2.reuse ;  /* 0x0000000e1c1c7c23 */ /* 0x100fe20008000802 */
[----:B------:R-:W-:Y:S01]  /*2b30*/  ULDC UR14, c[0x0][0x604] ;  /* 0x00018100000e7ab9 */ /* 0x000fe20000000800 */
[----:B------:R-:W-:Y:S01]  /*2b40*/  @!P5 FMUL R71, R71, 0.5 ;  /* 0x3f0000004747d820 */ /* 0x000fe20000400000 */
[----:B------:R-:W3:Y:S01]  /*2b50*/  MUFU.EX2 R24, R24 ;  /* 0x0000001800187308 */ /* 0x000ee20000000800 */
[----:B----4-:R-:W-:Y:S01]  /*2b60*/  @!P4 FMUL R47, R47, R47 ;  /* 0x0000002f2f2fc220 */ /* 0x010fe20000400000 */
[----:B------:R-:W-:Y:S01]  /*2b70*/  FSETP.GEU.AND P4, PT, R75, -126, PT ;  /* 0xc2fc00004b00780b */ /* 0x000fe20003f8e000 */
[--C-:B------:R-:W-:Y:S01]  /*2b80*/  FFMA R29, R29, UR14, -R2.reuse ;  /* 0x0000000e1d1d7c23 */ /* 0x100fe20008000802 */
[----:B------:R-:W-:Y:S02]  /*2b90*/  ULDC UR14, c[0x0][0x604] ;  /* 0x00018100000e7ab9 */ /* 0x000fe40000000800 */
[----:B------:R-:W-:Y:S01]  /*2ba0*/  FFMA R32, R32, UR14, -R2 ;  /* 0x0000000e20207c23 */ /* 0x000fe20008000802 */
[----:B------:R-:W-:Y:S01]  /*2bb0*/  @!P1 FMUL R62, R62, 0.5 ;  /* 0x3f0000003e3e9820 */ /* 0x000fe20000400000 */
[----:B------:R-:W4:Y:S01]  /*2bc0*/  MUFU.EX2 R51, R67 ;  /* 0x0000004300337308 */ /* 0x000f220000000800 */
[----:B--2---:R-:W-:Y:S01]  /*2bd0*/  @!P6 FMUL R70, R70, R70 ;  /* 0x000000464646e220 */ /* 0x004fe20000400000 */
[----:B------:R-:W-:Y:S01]  /*2be0*/  FSETP.GEU.AND P6, PT, R82, -126, PT ;  /* 0xc2fc00005200780b */ /* 0x000fe20003fce000 */
[----:B------:R-:W-:-:S02]  /*2bf0*/  ULDC UR14, c[0x0][0x604] ;  /* 0x00018100000e7ab9 */ /* 0x000fc40000000800 */
[--C-:B------:R-:W-:Y:S01]  /*2c00*/  FFMA R33, R33, UR14, -R2.reuse ;  /* 0x0000000e21217c23 */ /* 0x100fe20008000802 */
[----:B------:R-:W-:Y:S01]  /*2c10*/  ULDC UR14, c[0x0][0x604] ;  /* 0x00018100000e7ab9 */ /* 0x000fe20000000800 */
[----:B------:R-:W-:Y:S01]  /*2c20*/  @!P4 FMUL R75, R75, 0.5 ;  /* 0x3f0000004b4bc820 */ /* 0x000fe20000400000 */
[----:B------:R-:W2:Y:S01]  /*2c30*/  MUFU.EX2 R89, R71 ;  /* 0x0000004700597308 */ /* 0x000ea20000000800 */
[----:B---3--:R-:W-:Y:S01]  /*2c40*/  @!P3 FMUL R24, R24, R24 ;  /* 0x000000181818b220 */ /* 0x008fe20000400000 */
[----:B------:R-:W-:Y:S01]  /*2c50*/  FSETP.GEU.AND P3, PT, R66, -126, PT ;  /* 0xc2fc00004200780b */ /* 0x000fe20003f6e000 */
[--C-:B------:R-:W-:Y:S01]  /*2c60*/  FFMA R36, R36, UR14, -R2.reuse ;  /* 0x0000000e24247c23 */ /* 0x100fe20008000802 */
[----:B------:R-:W-:Y:S02]  /*2c70*/  ULDC UR14, c[0x0][0x604] ;  /* 0x00018100000e7ab9 */ /* 0x000fe40000000800 */
[----:B------:R-:W-:Y:S01]  /*2c80*/  FFMA R37, R37, UR14, -R2 ;  /* 0x0000000e25257c23 */ /* 0x000fe20008000802 */
[----:B------:R-:W-:Y:S01]  /*2c90*/  @!P6 FMUL R82, R82, 0.5 ;  /* 0x3f0000005252e820 */ /* 0x000fe20000400000 */
[----:B------:R-:W3:Y:S01]  /*2ca0*/  MUFU.EX2 R91, R75 ;  /* 0x0000004b005b7308 */ /* 0x000ee20000000800 */
[----:B----4-:R-:W-:Y:S01]  /*2cb0*/  @!P2 FMUL R51, R51, R51 ;  /* 0x000000333333a220 */ /* 0x010fe20000400000 */
[----:B------:R-:W-:Y:S01]  /*2cc0*/  FSETP.GEU.AND P2, PT, R79, -126, PT ;  /* 0xc2fc00004f00780b */ /* 0x000fe20003f4e000 */
[----:B------:R-:W-:-:S02]  /*2cd0*/  ULDC UR14, c[0x0][0x604] ;  /* 0x00018100000e7ab9 */ /* 0x000fc40000000800 */
[--C-:B------:R-:W-:Y:S01]  /*2ce0*/  FFMA R40, R40, UR14, -R2.reuse ;  /* 0x0000000e28287c23 */ /* 0x100fe20008000802 */
        /* <DEDUP_REMOVED lines=33> */
[----:B------:R-:W-:Y:S01]  /*2f00*/  FFMA R53, R53, UR14, -R2 ;  /* 0x0000000e35357c23 */ /* 0x000fe20008000802 */
[----:B------:R-:W-:Y:S01]  /*2f10*/  ULDC UR14, c[0x0][0x604] ;  /* 0x00018100000e7ab9 */ /* 0x000fe20000000800 */
[----:B------:R-:W-:Y:S01]  /*2f20*/  FADD R50, R15, R82 ;  /* 0x000000520f327221 */ /* 0x000fe20000000000 */
[----:B------:R-:W-:Y:S01]  /*2f30*/  FFMA R56, R56, UR14, -R2 ;  /* 0x0000000e38387c23 */ /* 0x000fe20008000802 */
[----:B------:R-:W-:Y:S01]  /*2f40*/  @!P6 FMUL R28, R28, 0.5 ;  /* 0x3f0000001c1ce820 */ /* 0x000fe20000400000 */
[----:B------:R-:W3:Y:S01]  /*2f50*/  MUFU.EX2 R8, R8 ;  /* 0x0000000800087308 */ /* 0x000ee20000000800 */
[----:B----4-:R-:W-:Y:S01]  /*2f60*/  @!P2 FMUL R83, R83, R83 ;  /* 0x000000535353a220 */ /* 0x010fe20000400000 */
[----:B------:R-:W-:Y:S01]  /*2f70*/  FSETP.GEU.AND P2, PT, R25, -126, PT ;  /* 0xc2fc00001900780b */ /* 0x000fe20003f4e000 */
[----:B------:R-:W-:-:S04]  /*2f80*/  ULDC UR14, c[0x0][0x604] ;  /* 0x00018100000e7ab9 */ /* 0x000fc80000000800 */
[----:B------:R-:W-:Y:S01]  /*2f90*/  @!P3 FMUL R78, R78, 0.5 ;  /* 0x3f0000004e4eb820 */ /* 0x000fe20000400000 */
[----:B------:R-:W4:Y:S01]  /*2fa0*/  MUFU.EX2 R74, R74 ;  /* 0x0000004a004a7308 */ /* 0x000f220000000800 */
[----:B--2---:R-:W-:Y:S01]  /*2fb0*/  @!P5 FMUL R87, R87, R87 ;  /* 0x000000575757d220 */ /* 0x004fe20000400000 */
[----:B------:R-:W-:-:S05]  /*2fc0*/  FSETP.GEU.AND P5, PT, R29, -126, PT ;  /* 0xc2fc00001d00780b */ /* 0x000fca0003fae000 */
[----:B------:R-:W-:Y:S01]  /*2fd0*/  @!P2 FMUL R25, R25, 0.5 ;  /* 0x3f0000001919a820 */ /* 0x000fe20000400000 */
[----:B------:R-:W2:Y:S01]  /*2fe0*/  MUFU.EX2 R28, R28 ;  /* 0x0000001c001c7308 */ /* 0x000ea20000000800 */
[----:B---3--:R-:W-:Y:S01]  /*2ff0*/  @!P4 FMUL R8, R8, R8 ;  /* 0x000000080808c220 */ /* 0x008fe20000400000 */
[----:B------:R-:W-:-:S05]  /*3000*/  FSETP.GEU.AND P4, PT, R33, -126, PT ;  /* 0xc2fc00002100780b */ /* 0x000fca0003f8e000 */
[----:B------:R-:W-:Y:S01]  /*3010*/  @!P5 FMUL R29, R29, 0.5 ;  /* 0x3f0000001d1dd820 */ /* 0x000fe20000400000 */
[----:B------:R-:W3:Y:S01]  /*3020*/  MUFU.EX2 R26, R25 ;  /* 0x00000019001a7308 */ /* 0x000ee20000000800 */
[----:B----4-:R-:W-:Y:S01]  /*3030*/  @!P1 FMUL R74, R74, R74 ;  /* 0x0000004a4a4a9220 */ /* 0x010fe20000400000 */
[----:B------:R-:W-:-:S05]  /*3040*/  FSETP.GEU.AND P1, PT, R55, -126, PT ;  /* 0xc2fc00003700780b */ /* 0x000fca0003f2e000 */
        /* <DEDUP_REMOVED lines=9> */
[----:B------:R3:W5:Y:S01]  /*30e0*/  MUFU.EX2 R21, R33 ;  /* 0x0000002100157308 */ /* 0x0007620000000800 */
[----:B----4-:R-:W-:Y:S01]  /*30f0*/  @!P3 FMUL R78, R78, R78 ;  /* 0x0000004e4e4eb220 */ /* 0x010fe20000400000 */
[----:B------:R-:W-:-:S03]  /*3100*/  FSETP.GEU.AND P3, PT, R0, -126, PT ;  /* 0xc2fc00000000780b */ /* 0x000fc60003f6e000 */
[----:B------:R-:W-:Y:S01]  /*3110*/  FADD R54, R35, R78 ;  /* 0x0000004e23367221 */ /* 0x000fe20000000000 */
[----:B------:R-:W-:Y:S01]  /*3120*/  F2FP.F16.F32.PACK_AB R35, R20, R35 ;  /* 0x000000231423723e */ /* 0x000fe200000000ff */
[----:B------:R-:W-:Y:S01]  /*3130*/  @!P2 FMUL R37, R37, 0.5 ;  /* 0x3f0000002525a820 */ /* 0x000fe20000400000 */
[----:B------:R-:W4:Y:S01]  /*3140*/  MUFU.EX2 R55, R55 ;  /* 0x0000003700377308 */ /* 0x000f220000000800 */
[----:B--2---:R-:W-:Y:S01]  /*3150*/  @!P5 FMUL R19, R19, R19 ;  /* 0x000000131313d220 */ /* 0x004fe20000400000 */
[----:B------:R-:W-:Y:S01]  /*3160*/  FSETP.GEU.AND P5, PT, R41, -126, PT ;  /* 0xc2fc00002900780b */ /* 0x000fe20003fae000 */
[----:B---3--:R-:W-:-:S04]  /*3170*/  FADD R33, R18, R91 ;  /* 0x0000005b12217221 */ /* 0x008fc80000000000 */
[----:B------:R-:W-:Y:S01]  /*3180*/  @!P3 FMUL R0, R0, 0.5 ;  /* 0x3f0000000000b820 */ /* 0x000fe20000400000 */
[----:B------:R-:W2:Y:S01]  /*3190*/  MUFU.EX2 R23, R37 ;  /* 0x0000002500177308 */ /* 0x000ea20000000800 */
[----:B-----5:R-:W-:Y:S01]  /*31a0*/  @!P4 FMUL R21, R21, R21 ;  /* 0x000000151515c220 */ /* 0x020fe20000400000 */
[----:B------:R-:W-:-:S05]  /*31b0*/  FSETP.GEU.AND P4, PT, R45, -126, PT ;  /* 0xc2fc00002d00780b */ /* 0x000fca0003f8e000 */
[----:B------:R-:W-:Y:S01]  /*31c0*/  @!P5 FMUL R41, R41, 0.5 ;  /* 0x3f0000002929d820 */ /* 0x000fe20000400000 */
[----:B------:R3:W5:Y:S01]  /*31d0*/  MUFU.EX2 R17, R0 ;  /* 0x0000000000117308 */ /* 0x0007620000000800 */
[----:B----4-:R-:W-:Y:S01]  /*31e0*/  @!P1 FMUL R55, R55, R55 ;  /* 0x0000003737379220 */ /* 0x010fe20000400000 */
[----:B------:R-:W-:-:S05]  /*31f0*/  FSETP.GEU.AND P1, PT, R32, -126, PT ;  /* 0xc2fc00002000780b */ /* 0x000fca0003f2e000 */
[----:B------:R-:W-:Y:S01]  /*3200*/  @!P4 FMUL R45, R45, 0.5 ;  /* 0x3f0000002d2dc820 */ /* 0x000fe20000400000 */
[----:B------:R-:W4:Y:S01]  /*3210*/  MUFU.EX2 R40, R40 ;  /* 0x0000002800287308 */ /* 0x000f220000000800 */
[----:B--2---:R-:W-:Y:S01]  /*3220*/  @!P2 FMUL R23, R23, R23 ;  /* 0x000000171717a220 */ /* 0x004fe20000400000 */
[----:B------:R-:W-:Y:S01]  /*3230*/  FSETP.GEU.AND P2, PT, R49, -126, PT ;  /* 0xc2fc00003100780b */ /* 0x000fe20003f4e000 */
[--C-:B---3--:R-:W-:Y:S01]  /*3240*/  FFMA R0, R57, UR14, -R2.reuse ;  /* 0x0000000e39007c23 */ /* 0x108fe20008000802 */
[----:B------:R-:W-:Y:S02]  /*3250*/  ULDC UR14, c[0x0][0x604] ;  /* 0x00018100000e7ab9 */ /* 0x000fe40000000800 */
[----:B------:R-:W-:Y:S01]  /*3260*/  FFMA R60, R60, UR14, -R2 ;  /* 0x0000000e3c3c7c23 */ /* 0x000fe20008000802 */
[----:B------:R-:W-:Y:S01]  /*3270*/  @!P1 FMUL R32, R32, 0.5 ;  /* 0x3f00000020209820 */ /* 0x000fe20000400000 */
[----:B------:R-:W2:Y:S01]  /*3280*/  MUFU.EX2 R59, R41 ;  /* 0x00000029003b7308 */ /* 0x000ea20000000800 */
[----:B-----5:R-:W-:Y:S01]  /*3290*/  @!P3 FMUL R17, R17, R17 ;  /* 0x000000111111b220 */ /* 0x020fe20000400000 */
        /* <DEDUP_REMOVED lines=23> */
[----:B------:R-:W-:-:S03]  /*3410*/  ULDC UR14, c[0x0][0x604] ;  /* 0x00018100000e7ab9 */ /* 0x000fc60000000800 */
        /* <DEDUP_REMOVED lines=20> */
[----:B---3--:R-:W-:Y:S01]  /*3560*/  FFMA R0, R69, UR14, -R2 ;  /* 0x0000000e45007c23 */ /* 0x008fe20008000802 */
[----:B------:R-:W-:-:S03]  /*3570*/  ULDC UR14, c[0x0][0x604] ;  /* 0x00018100000e7ab9 */ /* 0x000fc60000000800 */
[----:B------:R-:W-:Y:S01]  /*3580*/  @!P6 FMUL R64, R64, 0.5 ;  /* 0x3f0000004040e820 */ /* 0x000fe20000400000 */
[----:B------:R2:W3:Y:S01]  /*3590*/  MUFU.EX2 R42, R25 ;  /* 0x00000019002a7308 */ /* 0x0004e20000000800 */
[----:B-----5:R-:W-:Y:S01]  /*35a0*/  @!P4 FMUL R61, R61, R61 ;  /* 0x0000003d3d3dc220 */ /* 0x020fe20000400000 */
[----:B------:R-:W-:-:S05]  /*35b0*/  FSETP.GEU.AND P4, PT, R72, -126, PT ;  /* 0xc2fc00004800780b */ /* 0x000fca0003f8e000 */
[----:B------:R-:W-:Y:S01]  /*35c0*/  @!P5 FMUL R29, R29, 0.5 ;  /* 0x3f0000001d1dd820 */ /* 0x000fe20000400000 */
[----:B------:R-:W5:Y:S01]  /*35d0*/  MUFU.EX2 R36, R48 ;  /* 0x0000003000247308 */ /* 0x000f620000000800 */
[--C-:B--2---:R-:W-:Y:S01]  /*35e0*/  FFMA R25, R73, UR14, -R2.reuse ;  /* 0x0000000e49197c23 */ /* 0x104fe20008000802 */
[----:B------:R-:W-:Y:S01]  /*35f0*/  ULDC UR14, c[0x0][0x604] ;  /* 0x00018100000e7ab9 */ /* 0x000fe20000000800 */
[----:B----4-:R-:W-:Y:S01]  /*3600*/  @!P1 FMUL R34, R34, R34 ;  /* 0x0000002222229220 */ /* 0x010fe20000400000 */
[--C-:B------:R-:W-:Y:S01]  /*3610*/  FFMA R80, R80, UR14, -R2.reuse ;  /* 0x0000000e50507c23 */ /* 0x100fe20008000802 */
[----:B------:R-:W-:Y:S01]  /*3620*/  ULDC UR14, c[0x0][0x604] ;  /* 0x00018100000e7ab9 */ /* 0x000fe20000000800 */
[----:B------:R-:W-:Y:S01]  /*3630*/  FSETP.GEU.AND P1, PT, R56, -126, PT ;  /* 0xc2fc00003800780b */ /* 0x000fe20003f2e000 */
[----:B------:R-:W-:Y:S01]  /*3640*/  FFMA R81, R81, UR14, -R2 ;  /* 0x0000000e51517c23 */ /* 0x000fe20008000802 */
[----:B------:R-:W2:Y:S01]  /*3650*/  MUFU.EX2 R65, R64 ;  /* 0x0000004000417308 */ /* 0x000ea20000000800 */
[----:B---3--:R-:W-:Y:S01]  /*3660*/  @!P2 FMUL R42, R42, R42 ;  /* 0x0000002a2a2aa220 */ /* 0x008fe20000400000 */
[----:B------:R-:W-:Y:S01]  /*3670*/  FSETP.GEU.AND P2, PT, R25, -126, PT ;  /* 0xc2fc00001900780b */ /* 0x000fe20003f4e000 */
[----:B------:R-:W-:Y:S01]  /*3680*/  @!P4 FMUL R72, R72, 0.5 ;  /* 0x3f0000004848c820 */ /* 0x000fe20000400000 */
[----:B------:R-:W-:-:S02]  /*3690*/  ULDC UR14, c[0x0][0x604] ;  /* 0x00018100000e7ab9 */ /* 0x000fc40000000800 */
[--C-:B------:R-:W-:Y:S01]  /*36a0*/  FFMA R76, R76, UR14, -R2.reuse ;  /* 0x0000000e4c4c7c23 */ /* 0x100fe20008000802 */
[----:B------:R-:W-:Y:S01]  /*36b0*/  ULDC UR14, c[0x0][0x604] ;  /* 0x00018100000e7ab9 */ /* 0x000fe20000000800 */
[----:B------:R3:W4:Y:S01]  /*36c0*/  MUFU.EX2 R44, R29 ;  /* 0x0000001d002c7308 */ /* 0x0007220000000800 */
[----:B-----5:R-:W-:Y:S01]  /*36d0*/  @!P3 FMUL R36, R36, R36 ;  /* 0x000000242424b220 */ /* 0x020fe20000400000 */
[----:B------:R-:W-:Y:S01]  /*36e0*/  FSETP.GEU.AND P3, PT, R60, -126, PT ;  /* 0xc2fc00003c00780b */ /* 0x000fe20003f6e000 */
[----:B------:R-:W-:Y:S01]  /*36f0*/  @!P1 FMUL R56, R56, 0.5 ;  /* 0x3f00000038389820 */ /* 0x000fe20000400000 */
[--C-:B------:R-:W-:Y:S01]  /*3700*/  FFMA R77, R77, UR14, -R2.reuse ;  /* 0x0000000e4d4d7c23 */ /* 0x100fe20008000802 */
[----:B------:R-:W-:Y:S02]  /*3710*/  ULDC UR14, c[0x0][0x604] ;  /* 0x00018100000e7ab9 */ /* 0x000fe40000000800 */
[----:B------:R-:W-:Y:S01]  /*3720*/  @!P2 FMUL R25, R25, 0.5 ;  /* 0x3f0000001919a820 */ /* 0x000fe20000400000 */
[----:B------:R-:W5:Y:S01]  /*3730*/  MUFU.EX2 R73, R72 ;  /* 0x0000004800497308 */ /* 0x000f620000000800 */
[----:B--2---:R-:W-:Y:S01]  /*3740*/  @!P6 FMUL R65, R65, R65 ;  /* 0x000000414141e220 */ /* 0x004fe20000400000 */
[----:B------:R-:W-:Y:S01]  /*3750*/  FSETP.GEU.AND P6, PT, R80, -126, PT ;  /* 0xc2fc00005000780b */ /* 0x000fe20003fce000 */
[--C-:B------:R-:W-:Y:S01]  /*3760*/  FFMA R84, R84, UR14, -R2.reuse ;  /* 0x0000000e54547c23 */ /* 0x100fe20008000802 */
[----:B------:R-:W-:Y:S01]  /*3770*/  FFMA R2, R85, UR15, -R2 ;  /* 0x0000000f55027c23 */ /* 0x000fe20008000802 */
[----:B---3--:R-:W-:-:S02]  /*3780*/  FADD R29, R13, R74 ;  /* 0x0000004a0d1d7221 */ /* 0x008fc40000000000 */
[----:B------:R-:W-:Y:S01]  /*3790*/  @!P3 FMUL R60, R60, 0.5 ;  /* 0x3f0000003c3cb820 */ /* 0x000fe20000400000 */
[----:B------:R2:W3:Y:S01]  /*37a0*/  MUFU.EX2 R48, R25 ;  /* 0x0000001900307308 */ /* 0x0004e20000000800 */
[----:B----4-:R-:W-:Y:S01]  /*37b0*/  @!P5 FMUL R44, R44, R44 ;  /* 0x0000002c2c2cd220 */ /* 0x010fe20000400000 */
[----:B------:R-:W-:-:S05]  /*37c0*/  FSETP.GEU.AND P5, PT, R81, -126, PT ;  /* 0xc2fc00005100780b */ /* 0x000fca0003fae000 */
[----:B------:R-:W-:Y:S01]  /*37d0*/  @!P6 FMUL R80, R80, 0.5 ;  /* 0x3f0000005050e820 */ /* 0x000fe20000400000 */
[----:B------:R-:W4:Y:S01]  /*37e0*/  MUFU.EX2 R56, R56 ;  /* 0x0000003800387308 */ /* 0x000f220000000800 */
[----:B-----5:R-:W-:Y:S01]  /*37f0*/  @!P4 FMUL R73, R73, R73 ;  /* 0x000000494949c220 */ /* 0x020fe20000400000 */
[----:B------:R-:W-:Y:S01]  /*3800*/  FSETP.GEU.AND P4, PT, R76, -126, PT ;  /* 0xc2fc00004c00780b */ /* 0x000fe20003f8e000 */
[----:B--2---:R-:W-:Y:S02]  /*3810*/  FADD R25, R11, R66 ;  /* 0x000000420b197221 */ /* 0x004fe40000000000 */
[----:B------:R-:W-:Y:S02]  /*3820*/  FADD R37, R40, R73 ;  /* 0x0000004928257221 */ /* 0x000fe40000000000 */
[----:B------:R-:W-:Y:S01]  /*3830*/  @!P5 FMUL R81, R81, 0.5 ;  /* 0x3f0000005151d820 */ /* 0x000fe20000400000 */
[----:B------:R2:W5:Y:S01]  /*3840*/  MUFU.EX2 R71, R60 ;  /* 0x0000003c00477308 */ /* 0x0005620000000800 */
[----:B---3--:R-:W-:Y:S01]  /*3850*/  @!P2 FMUL R48, R48, R48 ;  /* 0x000000303030a220 */ /* 0x008fe20000400000 */
[----:B------:R-:W-:Y:S01]  /*3860*/  FSETP.GEU.AND P2, PT, R77, -126, PT ;  /* 0xc2fc00004d00780b */ /* 0x000fe20003f4e000 */
[----:B------:R-:W-:Y:S01]  /*3870*/  FADD R86, R25, R50 ;  /* 0x0000003219567221 */ /* 0x000fe20000000000 */
[----:B------:R-:W-:Y:S01]  /*3880*/  FADD R25, R27, R62 ;  /* 0x0000003e1b197221 */ /* 0x000fe20000000000 */
[----:B------:R-:W-:-:S02]  /*3890*/  F2FP.F16.F32.PACK_AB R27, R12, R27 ;  /* 0x0000001b0c1b723e */ /* 0x000fc400000000ff */
[----:B------:R-:W-:Y:S01]  /*38a0*/  @!P4 FMUL R76, R76, 0.5 ;  /* 0x3f0000004c4cc820 */ /* 0x000fe20000400000 */
[----:B------:R-:W3:Y:S01]  /*38b0*/  MUFU.EX2 R79, R80 ;  /* 0x00000050004f7308 */ /* 0x000ee20000000800 */
[----:B----4-:R-:W-:Y:S01]  /*38c0*/  @!P1 FMUL R56, R56, R56 ;  /* 0x0000003838389220 */ /* 0x010fe20000400000 */
[----:B------:R-:W-:Y:S01]  /*38d0*/  FSETP.GEU.AND P1, PT, R68, -126, PT ;  /* 0xc2fc00004400780b */ /* 0x000fe20003f2e000 */
[----:B--2---:R-:W-:-:S04]  /*38e0*/  FADD R60, R22, R87 ;  /* 0x00000057163c7221 */ /* 0x004fc80000000000 */
[----:B------:R-:W-:Y:S01]  /*38f0*/  @!P2 FMUL R77, R77, 0.5 ;  /* 0x3f0000004d4da820 */ /* 0x000fe20000400000 */
[----:B------:R-:W2:Y:S01]  /*3900*/  MUFU.EX2 R52, R81 ;  /* 0x0000005100347308 */ /* 0x000ea20000000800 */
[----:B-----5:R-:W-:Y:S01]  /*3910*/  @!P3 FMUL R71, R71, R71 ;  /* 0x000000474747b220 */ /* 0x020fe20000400000 */
[----:B------:R-:W-:-:S05]  /*3920*/  FSETP.GEU.AND P3, PT, R0, -126, PT ;  /* 0xc2fc00000000780b */ /* 0x000fca0003f6e000 */
[----:B------:R-:W-:Y:S01]  /*3930*/  @!P1 FMUL R68, R68, 0.5 ;  /* 0x3f00000044449820 */ /* 0x000fe20000400000 */
[----:B------:R4:W5:Y:S01]  /*3940*/  MUFU.EX2 R75, R76 ;  /* 0x0000004c004b7308 */ /* 0x0009620000000800 */
[----:B---3--:R-:W-:Y:S01]  /*3950*/  @!P6 FMUL R79, R79, R79 ;  /* 0x0000004f4f4fe220 */ /* 0x008fe20000400000 */
[----:B------:R-:W-:-:S03]  /*3960*/  FSETP.GEU.AND P6, PT, R84, -126, PT ;  /* 0xc2fc00005400780b */ /* 0x000fc60003fce000 */
[----:B------:R-:W-:Y:S01]  /*3970*/  FADD R64, R36, R79 ;  /* 0x0000004f24407221 */ /* 0x000fe20000000000 */
[----:B------:R-:W-:Y:S01]  /*3980*/  F2FP.F16.F32.PACK_AB R36, R67, R36 ;  /* 0x000000244324723e */ /* 0x000fe200000000ff */
[----:B------:R-:W-:Y:S01]  /*3990*/  @!P3 FMUL R0, R0, 0.5 ;  /* 0x3f0000000000b820 */ /* 0x000fe20000400000 */
[----:B------:R-:W3:Y:S01]  /*39a0*/  MUFU.EX2 R50, R77 ;  /* 0x0000004d00327308 */ /* 0x000ee20000000800 */
[----:B--2---:R-:W-:Y:S01]  /*39b0*/  @!P5 FMUL R52, R52, R52 ;  /* 0x000000343434d220 */ /* 0x004fe20000400000 */
[----:B------:R-:W-:Y:S01]  /*39c0*/  FSETP.GEU.AND P5, PT, R2, -126, PT ;  /* 0xc2fc00000200780b */ /* 0x000fe20003fae000 */
[----:B----4-:R-:W-:Y:S01]  /*39d0*/  FADD R76, R25, R54 ;  /* 0x00000036194c7221 */ /* 0x010fe20000000000 */
[----:B------:R-:W-:Y:S01]  /*39e0*/  FADD R54, R24, R55 ;  /* 0x0000003718367221 */ /* 0x000fe20000000000 */
[----:B------:R-:W-:Y:S01]  /*39f0*/  FADD R25, R31, R70 ;  /* 0x000000461f197221 */ /* 0x000fe20000000000 */
[----:B------:R-:W-:Y:S01]  /*3a00*/  F2FP.F16.F32.PACK_AB R31, R16, R31 ;  /* 0x0000001f101f723e */ /* 0x000fe200000000ff */
[----:B------:R-:W-:Y:S01]  /*3a10*/  @!P6 FMUL R84, R84, 0.5 ;  /* 0x3f0000005454e820 */ /* 0x000fe20000400000 */
[----:B------:R2:W4:Y:S01]  /*3a20*/  MUFU.EX2 R69, R68 ;  /* 0x0000004400457308 */ /* 0x0005220000000800 */
[----:B------:R-:W-:Y:S01]  /*3a30*/  FADD R81, R25, R54 ;  /* 0x0000003619517221 */ /* 0x000fe20000000000 */
[----:B------:R-:W-:Y:S01]  /*3a40*/  FADD R25, R26, R61 ;  /* 0x0000003d1a197221 */ /* 0x000fe20000000000 */
[----:B-----5:R-:W-:-:S02]  /*3a50*/  @!P4 FMUL R75, R75, R75 ;  /* 0x0000004b4b4bc220 */ /* 0x020fc40000400000 */
[----:B------:R-:W-:Y:S02]  /*3a60*/  FADD R76, R76, R81 ;  /* 0x000000514c4c7221 */ /* 0x000fe40000000000 */
[----:B------:R-:W-:Y:S01]  /*3a70*/  @!P5 FMUL R2, R2, 0.5 ;  /* 0x3f0000000202d820 */ /* 0x000fe20000400000 */
[----:B------:R5:W1:Y:S01]  /*3a80*/  MUFU.EX2 R46, R0 ;  /* 0x00000000002e7308 */ /* 0x000a620000000800 */
[----:B--2---:R-:W-:Y:S01]  /*3a90*/  FADD R68, R67, R52 ;  /* 0x0000003443447221 */ /* 0x004fe20000000000 */
[----:B---3--:R-:W-:Y:S01]  /*3aa0*/  @!P2 FMUL R50, R50, R50 ;  /* 0x000000323232a220 */ /* 0x008fe20000400000 */
[----:B------:R-:W-:-:S05]  /*3ab0*/  F2FP.F16.F32.PACK_AB R52, R52, R79 ;  /* 0x0000004f3434723e */ /* 0x000fca00000000ff */
[----:B------:R-:W2:Y:S01]  /*3ac0*/  MUFU.EX2 R77, R84 ;  /* 0x00000054004d7308 */ /* 0x000ea20000000800 */
[----:B-----5:R-:W-:Y:S01]  /*3ad0*/  FADD R0, R9, R58 ;  /* 0x0000003a09007221 */ /* 0x020fe20000000000 */
[----:B----4-:R-:W-:-:S03]  /*3ae0*/  @!P1 FMUL R69, R69, R69 ;  /* 0x0000004545459220 */ /* 0x010fc60000400000 */
[----:B------:R-:W-:Y:S01]  /*3af0*/  FADD R49, R0, R29 ;  /* 0x0000001d00317221 */ /* 0x000fe20000000000 */
[----:B------:R-:W-:Y:S01]  /*3b00*/  FADD R0, R10, R43 ;  /* 0x0000002b0a007221 */ /* 0x000fe20000000000 */
[----:B------:R-:W-:Y:S01]  /*3b10*/  FADD R29, R14, R51 ;  /* 0x000000330e1d7221 */ /* 0x000fe20000000000 */
[----:B------:R-:W3:Y:S01]  /*3b20*/  MUFU.EX2 R54, R2 ;  /* 0x0000000200367308 */ /* 0x000ee20000000800 */
[----:B-1----:R-:W-:Y:S01]  /*3b30*/  @!P3 FMUL R46, R46, R46 ;  /* 0x0000002e2e2eb220 */ /* 0x002fe20000400000 */
[----:B------:R-:W-:Y:S01]  /*3b40*/  FADD R53, R0, R33 ;  /* 0x0000002100357221 */ /* 0x000fe20000000000 */
        /* <DEDUP_REMOVED lines=12> */
[----:B--2---:R-:W-:Y:S01]  /*3c10*/  @!P6 FMUL R77, R77, R77 ;  /* 0x0000004d4d4de220 */ /* 0x004fe20000400000 */
[----:B------:R-:W-:Y:S01]  /*3c20*/  FADD R41, R0, R37 ;  /* 0x0000002500297221 */ /* 0x000fe20000000000 */
[----:B---3--:R-:W-:Y:S01]  /*3c30*/  @!P5 FMUL R54, R54, R54 ;  /* 0x000000363636d220 */ /* 0x008fe20000400000 */
        /* <DEDUP_REMOVED lines=21> */
[----:B------:R-:W-:Y:S01]  /*3d90*/  MOV R25, UR7 ;  /* 0x0000000700197c02 */ /* 0x000fe20008000f00 */
[----:B------:R-:W-:Y:S01]  /*3da0*/  FADD R2, R45, R2 ;  /* 0x000000022d027221 */ /* 0x000fe20000000000 */
[----:B------:R-:W-:Y:S01]  /*3db0*/  FADD R41, R41, R0 ;  /* 0x0000000029297221 */ /* 0x000fe20000000000 */
[----:B------:R-:W-:Y:S01]  /*3dc0*/  FADD R49, R49, R76 ;  /* 0x0000004c31317221 */ /* 0x000fe20000000000 */
[----:B------:R-:W-:Y:S01]  /*3dd0*/  FADD R80, R53, R80 ;  /* 0x0000005035507221 */ /* 0x000fe20000000000 */
[----:B------:R-:W-:Y:S01]  /*3de0*/  F2FP.F16.F32.PACK_AB R39, R39, R24 ;  /* 0x000000182727723e */ /* 0x000fe200000000ff */
[----:B------:R1:W-:Y:S01]  /*3df0*/  SYNCS.ARRIVE.TRANS64.A1T0 RZ, [R25+UR11], RZ ;  /* 0x000000ff19ff79a7 */ /* 0x0003e2000810000b */
[----:B------:R-:W-:Y:S01]  /*3e00*/  F2FP.F16.F32.PACK_AB R24, R26, R17 ;  /* 0x000000111a18723e */ /* 0x000fe200000000ff */
[----:B------:R-:W-:Y:S01]  /*3e10*/  FADD R2, R41, R2 ;  /* 0x0000000229027221 */ /* 0x000fe20000000000 */
[----:B------:R-:W-:Y:S01]  /*3e20*/  F2FP.F16.F32.PACK_AB R26, R19, R28 ;  /* 0x0000001c131a723e */ /* 0x000fe200000000ff */
[----:B------:R-:W-:Y:S01]  /*3e30*/  FADD R0, R49, R80 ;  /* 0x0000005031007221 */ /* 0x000fe20000000000 */
[----:B------:R-:W-:-:S02]  /*3e40*/  F2FP.F16.F32.PACK_AB R41, R43, R58 ;  /* 0x0000003a2b29723e */ /* 0x000fc400000000ff */
[----:B------:R-:W-:Y:S02]  /*3e50*/  F2FP.F16.F32.PACK_AB R28, R21, R32 ;  /* 0x00000020151c723e */ /* 0x000fe400000000ff */
[----:B------:R-:W-:Y:S02]  /*3e60*/  F2FP.F16.F32.PACK_AB R43, R47, R62 ;  /* 0x0000003e2f2b723e */ /* 0x000fe400000000ff */
[----:B------:R-:W-:Y:S02]  /*3e70*/  F2FP.F16.F32.PACK_AB R45, R51, R66 ;  /* 0x00000042332d723e */ /* 0x000fe400000000ff */
[----:B------:R-:W-:Y:S02]  /*3e80*/  F2FP.F16.F32.PACK_AB R32, R59, R40 ;  /* 0x000000283b20723e */ /* 0x000fe400000000ff */
[----:B-1----:R-:W-:Y:S02]  /*3e90*/  F2FP.F16.F32.PACK_AB R25, R10, R9 ;  /* 0x000000090a19723e */ /* 0x002fe400000000ff */
[----:B------:R-:W-:-:S02]  /*3ea0*/  F2FP.F16.F32.PACK_AB R29, R14, R11 ;  /* 0x0000000b0e1d723e */ /* 0x000fc400000000ff */
[----:B------:R-:W-:Y:S02]  /*3eb0*/  F2FP.F16.F32.PACK_AB R33, R18, R13 ;  /* 0x0000000d1221723e */ /* 0x000fe400000000ff */
[----:B------:R-:W-:Y:S02]  /*3ec0*/  F2FP.F16.F32.PACK_AB R37, R22, R15 ;  /* 0x0000000f1625723e */ /* 0x000fe400000000ff */
[----:B------:R-:W-:Y:S02]  /*3ed0*/  F2FP.F16.F32.PACK_AB R47, R89, R70 ;  /* 0x00000046592f723e */ /* 0x000fe400000000ff */
[----:B------:R-:W-:Y:S02]  /*3ee0*/  F2FP.F16.F32.PACK_AB R49, R91, R74 ;  /* 0x0000004a5b31723e */ /* 0x000fe400000000ff */
[----:B------:R-:W-:Y:S02]  /*3ef0*/  F2FP.F16.F32.PACK_AB R51, R83, R78 ;  /* 0x0000004e5333723e */ /* 0x000fe400000000ff */
        /* <DEDUP_REMOVED lines=10> */
[----:B------:R-:W-:Y:S01]  /*3fa0*/  F2FP.F16.F32.PACK_AB R54, R54, R77 ;  /* 0x0000004d3636723e */ /* 0x000fe200000000ff */
[----:B------:R-:W-:Y:S06]  /*3fb0*/  @!P0 BRA `(.L_x_19) ;  /* 0x0000000000048947 */ /* 0x000fec0003800000 */
[----:B------:R-:W-:Y:S01]  /*3fc0*/  BPT.TRAP 0x1 ;  /* 0x000000040000795c */ /* 0x000fe20000300000 */
.L_x_19:
[----:B------:R-:W1:Y:S01]  /*3fd0*/  SYNCS.PHASECHK.TRANS64.TRYWAIT P1, [UR37+0x30008], R6 ;  /* 0x03000806ff0075a7 */ /* 0x000e620008020165 */
[----:B------:R-:W-:Y:S01]  /*3fe0*/  ULOP3.LUT UR7, UR10, 0x4000000, URZ, 0xfc, !UPT ;  /* 0x040000000a077892 */ /* 0x000fe2000f8efc3f */
[----:B-1----:R-:W-:Y:S11]  /*3ff0*/  @!P1 BRA `(.L_x_20) ;  /* 0x00000094004c9947 */ /* 0x002ff60003800000 */
.L_x_108:
[----:B------:R-:W-:Y:S01]  /*4000*/  UIADD3 UR10, UR7, 0x800, URZ ;  /* 0x00000800070a7890 */ /* 0x000fe2000fffe03f */
[----:B------:R-:W-:Y:S01]  /*4010*/  WARPGROUP.ARRIVE ;  /* 0x00000000000079c5 */ /* 0x000fe20000000000 */
[----:B------:R-:W-:Y:S01]  /*4020*/  UMOV UR11, 0x40000040 ;  /* 0x40000040000b7882 */ /* 0x000fe20000000000 */
[----:B------:R-:W-:-:S06]  /*4030*/  F2FP.F16.F32.PACK_AB R55, R8, R55 ;  /* 0x000000370837723e */ /* 0x000fcc00000000ff */
[----:B------:R-:W-:Y:S01]  /*4040*/  HGMMA.64x128x16.F32 R88, R24, gdesc[UR8].tnspB, RZ, !UPT, gsb0 ;  /* 0x41e0000818587df0 */ /* 0x000fe2000c0008ff */
[----:B------:R-:W-:Y:S01]  /*4050*/  UIADD3 UR10, UR7, 0x880, URZ ;  /* 0x00000880070a7890 */ /* 0x000fe2000fffe03f */
[----:B------:R-:W-:Y:S01]  /*4060*/  UMOV UR11, 0x40000040 ;  /* 0x40000040000b7882 */ /* 0x000fe20000000000 */
[----:B------:R-:W-:Y:S02]  /*4070*/  WARPGROUP.DEPBAR.LE gsb0, 0x0 ;  /* 0x00008000000079c5 */ /* 0x000fe40000010000 */
[----:B------:R-:W-:-:S07]  /*4080*/  WARPGROUP.ARRIVE ;  /* 0x00000000000079c5 */ /* 0x000fce0000000000 */
[----:B------:R-:W-:Y:S01]  /*4090*/  HGMMA.64x128x16.F32 R88, R28, gdesc[UR8].tnspB, R88, gsb0 ;  /* 0x41e000081c587df0 */ /* 0x000fe20008000858 */
        /* <DEDUP_REMOVED lines=29> */
[----:B------:R-:W-:Y:S03]  /*4270*/  HGMMA.64x128x16.F32 R88, R52, gdesc[UR8].tnspB, R88, gsb0 ;  /* 0x41e0000834587df0 */ /* 0x000fe60008000858 */
[----:B------:R-:W-:Y:S02]  /*4280*/  WARPGROUP.DEPBAR.LE gsb0, 0x0 ;  /* 0x00008000000079c5 */ /* 0x000fe40000010000 */
[----:B------:R-:W-:Y:S05]  /*4290*/  @!P0 BRA `(.L_x_21) ;  /* 0x0000000000048947 */ /* 0x000fea0003800000 */
[----:B------:R-:W-:Y:S01]  /*42a0*/  BPT.TRAP 0x1 ;  /* 0x000000040000795c */ /* 0x000fe20000300000 */
.L_x_21:
[----:B------:R-:W-:Y:S01]  /*42b0*/  UISETP.GT.U32.AND UP0, UPT, UR4, 0x1, UPT ;  /* 0x000000010400788c */ /* 0x000fe2000bf04070 */
[----:B------:R-:W-:Y:S01]  /*42c0*/  MOV R10, RZ ;  /* 0x000000ff000a7202 */ /* 0x000fe20000000f00 */
[----:B------:R-:W-:-:S04]  /*42d0*/  UIADD3 UR10, UR37, 0x30028, URZ ;  /* 0x00030028250a7890 */ /* 0x000fc8000fffe03f */
[----:B------:R-:W-:Y:S01]  /*42e0*/  PLOP3.LUT P1, PT, PT, PT, UP0, 0x80, 0x0 ;  /* 0x000000000000781c */ /* 0x000fe20003f2f008 */
[----:B------:R-:W-:-:S09]  /*42f0*/  UPRMT UR10, URZ, 0x654, UR10 ;  /* 0x000006543f0a7896 */ /* 0x000fd2000800000a */
[----:B------:R-:W-:Y:S03]  /*4300*/  SYNCS.ARRIVE.TRANS64.RED.A1T0 RZ, [UR10], RZ ;  /* 0x000000ffffff79a7 */ /* 0x000fe6000810040a */
[----:B------:R-:W-:Y:S05]  /*4310*/  @P1 BRA `(.L_x_22) ;  /* 0x0000000000041947 */ /* 0x000fea0003800000 */
[----:B------:R-:W-:Y:S01]  /*4320*/  BPT.TRAP 0x1 ;  /* 0x000000040000795c */ /* 0x000fe20000300000 */
.L_x_22:
[C---:B------:R-:W-:Y:S01]  /*4330*/  ISETP.GE.AND P2, PT, R7.reuse, 0x101, PT ;  /* 0x000001010700780c */ /* 0x040fe20003f46270 */
[----:B------:R-:W-:Y:S01]  /*4340*/  UMOV UR38, 0x1 ;  /* 0x0000000100267882 */ /* 0x000fe20000000000 */
[----:B-1----:R-:W-:Y:S01]  /*4350*/  IADD3 R6, R7, 0x7f, RZ ;  /* 0x0000007f07067810 */ /* 0x002fe20007ffe0ff */
[----:B------:R-:W-:Y:S01]  /*4360*/  UMOV UR4, 0x2 ;  /* 0x0000000200047882 */ /* 0x000fe20000000000 */
[----:B------:R-:W-:Y:S02]  /*4370*/  IADD3 R3, R3, 0x80, RZ ;  /* 0x0000008003037810 */ /* 0x000fe40007ffe0ff */
[----:B------:R-:W-:-:S04]  /*4380*/  SHF.R.S32.HI R9, RZ, 0x1f, R6 ;  /* 0x0000001fff097819 */ /* 0x000fc80000011406 */
[----:B------:R-:W-:-:S04]  /*4390*/  LEA.HI R6, R9, R6, RZ, 0x7 ;  /* 0x0000000609067211 */ /* 0x000fc800078f38ff */
[----:B------:R-:W-:Y:S01]  /*43a0*/  LEA.HI.SX32 R6, R6, 0xffffffff, 0x19 ;  /* 0xffffffff06067811 */ /* 0x000fe200078fcaff */
[----:B------:R-:W-:Y:S06]  /*43b0*/  @!P2 BRA `(.L_x_23) ;  /* 0x0000002c001ca947 */ /* 0x000fec0003800000 */
[----:B------:R-:W-:Y:S01]  /*43c0*/  MOV R9, R4 ;  /* 0x0000000400097202 */ /* 0x000fe20000000f00 */
[----:B------:R-:W-:Y:S01]  /*43d0*/  IMAD.MOV.U32 R11, RZ, RZ, R5 ;  /* 0x000000ffff0b7224 */ /* 0x000fe200078e0005 */
[----:B------:R-:W-:Y:S01]  /*43e0*/  MOV R10, RZ ;  /* 0x000000ff000a7202 */ /* 0x000fe20000000f00 */
[----:B------:R-:W-:Y:S01]  /*43f0*/  UMOV UR4, 0x2 ;  /* 0x0000000200047882 */ /* 0x000fe20000000000 */
[----:B------:R-:W-:Y:S01]  /*4400*/  UMOV UR38, 0x1 ;  /* 0x0000000100267882 */ /* 0x000fe20000000000 */
[----:B------:R-:W-:-:S05]  /*4410*/  ULDC UR39, c[0x0][0x604] ;  /* 0x0001810000277ab9 */ /* 0x000fca0000000800 */
.L_x_34:
[----:B------:R-:W-:-:S13]  /*4420*/  PLOP3.LUT P3, PT, PT, PT, UP1, 0x80, 0x0 ;  /* 0x000000000000781c */ /* 0x000fda0003f6f018 */
[----:B------:R-:W-:Y:S05]  /*4430*/  @!P3 BRA `(.L_x_24) ;  /* 0x000000000004b947 */ /* 0x000fea0003800000 */
[----:B------:R-:W-:Y:S01]  /*4440*/  BPT.TRAP 0x1 ;  /* 0x000000040000795c */ /* 0x000fe20000300000 */
.L_x_24:
[----:B------:R-:W-:Y:S01]  /*4450*/  ULEA UR10, UR4, UR37, 0x3 ;  /* 0x00000025040a7291 */ /* 0x000fe2000f8e183f */
[----:B------:R-:W-:-:S08]  /*4460*/  SHF.L.U32 R4, R10, 0x1f, RZ ;  /* 0x0000001f0a047819 */ /* 0x000fd000000006ff */
[----:B------:R-:W1:Y:S02]  /*4470*/  SYNCS.PHASECHK.TRANS64.TRYWAIT P2, [UR10+0x30000], R4 ;  /* 0x03000004ff0075a7 */ /* 0x000e64000804014a */
[----:B-1----:R-:W-:Y:S05]  /*4480*/  @!P2 BRA `(.L_x_25) ;  /* 0x000000900040a947 */ /* 0x002fea0003800000 */
.L_x_109:
[----:B------:R-:W-:Y:S01]  /*4490*/  ULEA UR10, UR4, UR6, 0xb ;  /* 0x00000006040a7291 */ /* 0x000fe2000f8e583f */
[----:B------:R-:W-:Y:S01]  /*44a0*/  WARPGROUP.ARRIVE ;  /* 0x00000000000079c5 */ /* 0x000fe20000000000 */
[----:B------:R-:W-:Y:S01]  /*44b0*/  UMOV UR11, 0x40000040 ;  /* 0x40000040000b7882 */ /* 0x000fe20000000000 */
[----:B------:R-:W-:Y:S01]  /*44c0*/  UMOV UR15, 0x40000040 ;  /* 0x40000040000f7882 */ /* 0x000fe20000000000 */
[----:B------:R-:W-:Y:S02]  /*44d0*/  UIADD3 UR14, UR10, 0x2, URZ ;  /* 0x000000020a0e7890 */ /* 0x000fe4000fffe03f */
[----:B------:R-:W-:Y:S01]  /*44e0*/  UIADD3 UR18, UR10, 0x4, URZ ;  /* 0x000000040a127890 */ /* 0x000fe2000fffe03f */
[----:B------:R-:W-:Y:S02]  /*44f0*/  UMOV UR19, 0x40000040 ;  /* 0x4000004000137882 */ /* 0x000fe40000000000 */
[----:B------:R-:W-:Y:S01]  /*4500*/  HGMMA.64x128x16.F32 R24, gdesc[UR8], RZ, !UPT, gsb0 ;  /* 0x01e00000081879f0 */ /* 0x000fe2000c0008ff */
[----:B------:R-:W-:Y:S01]  /*4510*/  UIADD3 UR22, UR10, 0x6, URZ ;  /* 0x000000060a167890 */ /* 0x000fe2000fffe03f */
[----:B------:R-:W-:Y:S01]  /*4520*/  UMOV UR23, 0x40000040 ;  /* 0x4000004000177882 */ /* 0x000fe20000000000 */
        /* <DEDUP_REMOVED lines=8> */
[----:B------:R-:W-:-:S04]  /*45b0*/  UIADD3 UR4, UR4, 0x1, URZ ;  /* 0x0000000104047890 */ /* 0x000fc8000fffe03f */
[----:B------:R-:W-:-:S04]  /*45c0*/  UISETP.NE.AND UP0, UPT, UR4, 0x5, UPT ;  /* 0x000000050400788c */ /* 0x000fc8000bf05270 */
[----:B------:R-:W-:Y:S02]  /*45d0*/  USEL UR10, URZ, 0x1, UP0 ;  /* 0x000000013f0a7887 */ /* 0x000fe40008000000 */
[----:B------:R-:W-:-:S04]  /*45e0*/  USEL UR4, UR4, URZ, UP0 ;  /* 0x0000003f04047287 */ /* 0x000fc80008000000 */
[----:B------:R-:W-:Y:S01]  /*45f0*/  LOP3.LUT R7, R10, UR10, RZ, 0x3c, !PT ;  /* 0x0000000a0a077c12 */ /* 0x000fe2000f8e3cff */
        /* <DEDUP_REMOVED lines=22> */
[----:B------:R-:W-:Y:S05]  /*4760*/  @!P3 BRA `(.L_x_26) ;  /* 0x000000000004b947 */ /* 0x000fea0003800000 */
[----:B------:R-:W-:Y:S01]  /*4770*/  BPT.TRAP 0x1 ;  /* 0x000000040000795c */ /* 0x000fe20000300000 */
.L_x_26:
[----:B-1----:R-:W-:Y:S01]  /*4780*/  FMNMX R4, R24, R9, !PT ;  /* 0x0000000918047209 */ /* 0x002fe20007800000 */
[----:B------:R-:W-:Y:S01]  /*4790*/  ULEA UR10, UR4, UR37, 0x3 ;  /* 0x00000025040a7291 */ /* 0x000fe2000f8e183f */
[----:B------:R-:W-:Y:S02]  /*47a0*/  FMNMX R10, R26, R11, !PT ;  /* 0x0000000b1a0a7209 */ /* 0x000fe40007800000 */
[----:B------:R-:W-:-:S04]  /*47b0*/  FMNMX R5, R25, R4, !PT ;  /* 0x0000000419057209 */ /* 0x000fc80007800000 */
        /* <DEDUP_REMOVED lines=29> */
[----:B------:R-:W-:-:S05]  /*4990*/  FMNMX R5, R85, R4, !PT ;  /* 0x0000000455057209 */ /* 0x000fca0007800000 */
[----:B------:R-:W1:Y:S02]  /*49a0*/  SHFL.BFLY PT, R4, R5, 0x1, 0x1f ;  /* 0x0c201f0005047f89 */ /* 0x000e6400000e0000 */
[----:B-1----:R-:W-:-:S05]  /*49b0*/  FMNMX R8, R5, R4, !PT ;  /* 0x0000000405087209 */ /* 0x002fca0007800000 */
[----:B------:R-:W1:Y:S02]  /*49c0*/  SHFL.BFLY PT, R13, R8, 0x2, 0x1f ;  /* 0x0c401f00080d7f89 */ /* 0x000e6400000e0000 */
[----:B-1----:R-:W-:Y:S02]  /*49d0*/  FMNMX R4, R8, R13, !PT ;  /* 0x0000000d08047209 */ /* 0x002fe40007800000 */
[----:B------:R-:W-:Y:S02]  /*49e0*/  FMNMX R13, R27, R10, !PT ;  /* 0x0000000a1b0d7209 */ /* 0x000fe40007800000 */
[----:B------:R-:W-:Y:S02]  /*49f0*/  FSETP.NEU.AND P2, PT, R4, -INF , PT ;  /* 0xff8000000400780b */ /* 0x000fe40003f4d000 */
[----:B------:R-:W-:Y:S02]  /*4a00*/  FMNMX R10, R30, R13, !PT ;  /* 0x0000000d1e0a7209 */ /* 0x000fe40007800000 */
[----:B------:R-:W-:-:S02]  /*4a10*/  FSEL R18, R4, RZ, P2 ;  /* 0x000000ff04127208 */ /* 0x000fc40001000000 */
[----:B------:R-:W-:-:S03]  /*4a20*/  FMNMX R5, R31, R10, !PT ;  /* 0x0000000a1f057209 */ /* 0x000fc60007800000 */
[----:B------:R-:W-:Y:S01]  /*4a30*/  FMUL R152, R18, UR39 ;  /* 0x0000002712987c20 */ /* 0x000fe20008400000 */
[----:B------:R-:W-:Y:S01]  /*4a40*/  FMNMX R10, R34, R5, !PT ;  /* 0x00000005220a7209 */ /* 0x000fe20007800000 */
[----:B------:R-:W-:Y:S02]  /*4a50*/  FADD R9, -R18, R9 ;  /* 0x0000000912097221 */ /* 0x000fe40000000100 */
[--C-:B------:R-:W-:Y:S01]  /*4a60*/  FFMA R24, R24, UR39, -R152.reuse ;  /* 0x0000002718187c23 */ /* 0x100fe20008000898 */
[--C-:B------:R-:W-:Y:S01]  /*4a70*/  FFMA R13, R25, UR39, -R152.reuse ;  /* 0x00000027190d7c23 */ /* 0x100fe20008000898 */
[--C-:B------:R-:W-:Y:S01]  /*4a80*/  FFMA R8, R28, UR39, -R152.reuse ;  /* 0x000000271c087c23 */ /* 0x100fe20008000898 */
[----:B------:R-:W-:Y:S01]  /*4a90*/  FMNMX R5, R35, R10, !PT ;  /* 0x0000000a23057209 */ /* 0x000fe20007800000 */
[--C-:B------:R-:W-:Y:S01]  /*4aa0*/  FFMA R17, R33, UR39, -R152.reuse ;  /* 0x0000002721117c23 */ /* 0x100fe20008000898 */
[----:B------:R-:W-:Y:S01]  /*4ab0*/  FSETP.GEU.AND P6, PT, R24, -126, PT ;  /* 0xc2fc00001800780b */ /* 0x000fe20003fce000 */
[--C-:B------:R-:W-:Y:S01]  /*4ac0*/  FFMA R15, R29, UR39, -R152.reuse ;  /* 0x000000271d0f7c23 */ /* 0x100fe20008000898 */
[----:B------:R-:W-:Y:S01]  /*4ad0*/  FSETP.GEU.AND P3, PT, R13, -126, PT ;  /* 0xc2fc00000d00780b */ /* 0x000fe20003f6e000 */
[--C-:B------:R-:W-:Y:S01]  /*4ae0*/  FFMA R28, R32, UR39, -R152.reuse ;  /* 0x00000027201c7c23 */ /* 0x100fe20008000898 */
[----:B------:R-:W-:Y:S01]  /*4af0*/  FMNMX R10, R38, R5, !PT ;  /* 0x00000005260a7209 */ /* 0x000fe20007800000 */
        /* <DEDUP_REMOVED lines=8> */
[----:B------:R-:W-:Y:S01]  /*4b80*/  @!P6 FMUL R24, R24, 0.5 ;  /* 0x3f0000001818e820 */ /* 0x000fe20000400000 */
[----:B------:R-:W-:Y:S01]  /*4b90*/  FSETP.GEU.AND P2, PT, R28, -126, PT ;  /* 0xc2fc00001c00780b */ /* 0x000fe20003f4e000 */
[----:B------:R-:W-:Y:S01]  /*4ba0*/  @!P3 FMUL R13, R13, 0.5 ;  /* 0x3f0000000d0db820 */ /* 0x000fe20000400000 */
[----:B------:R-:W-:Y:S01]  /*4bb0*/  FMNMX R5, R43, R10, !PT ;  /* 0x0000000a2b057209 */ /* 0x000fe20007800000 */
[--C-:B------:R-:W-:Y:S01]  /*4bc0*/  FFMA R10, R36, UR39, -R152.reuse ;  /* 0x00000027240a7c23 */ /* 0x100fe20008000898 */
[--C-:B------:R-:W-:Y:S01]  /*4bd0*/  FFMA R36, R48, UR39, -R152.reuse ;  /* 0x0000002730247c23 */ /* 0x100fe20008000898 */
[----:B------:R-:W1:Y:S01]  /*4be0*/  MUFU.EX2 R24, R24 ;  /* 0x0000001800187308 */ /* 0x000e620000000800 */
[----:B------:R-:W-:Y:S01]  /*4bf0*/  @!P4 FMUL R8, R8, 0.5 ;  /* 0x3f0000000808c820 */ /* 0x000fe20000400000 */
[----:B------:R-:W-:Y:S01]  /*4c00*/  FMNMX R12, R46, R5, !PT ;  /* 0x000000052e0c7209 */ /* 0x000fe20007800000 */
[--C-:B------:R-:W-:Y:S01]  /*4c10*/  FFMA R41, R53, UR39, -R152.reuse ;  /* 0x0000002735297c23 */ /* 0x100fe20008000898 */
[----:B------:R-:W-:Y:S01]  /*4c20*/  @!P5 FMUL R15, R15, 0.5 ;  /* 0x3f0000000f0fd820 */ /* 0x000fe20000400000 */
[--C-:B------:R-:W-:Y:S01]  /*4c30*/  FFMA R37, R49, UR39, -R152.reuse ;  /* 0x0000002731257c23 */ /* 0x100fe20008000898 */
[----:B------:R-:W-:Y:S01]  /*4c40*/  FMNMX R5, R47, R12, !PT ;  /* 0x0000000c2f057209 */ /* 0x000fe20007800000 */
[--C-:B------:R-:W-:Y:S01]  /*4c50*/  FFMA R45, R56, UR39, -R152.reuse ;  /* 0x00000027382d7c23 */ /* 0x100fe20008000898 */
[----:B------:R-:W2:Y:S01]  /*4c60*/  MUFU.EX2 R13, R13 ;  /* 0x0000000d000d7308 */ /* 0x000ea20000000800 */
[----:B------:R-:W-:Y:S01]  /*4c70*/  @!P2 FMUL R28, R28, 0.5 ;  /* 0x3f0000001c1ca820 */ /* 0x000fe20000400000 */
[----:B------:R-:W-:Y:S01]  /*4c80*/  FMNMX R12, R50, R5, !PT ;  /* 0x00000005320c7209 */ /* 0x000fe20007800000 */
[--C-:B------:R-:W-:Y:S01]  /*4c90*/  FFMA R40, R57, UR39, -R152.reuse ;  /* 0x0000002739287c23 */ /* 0x100fe20008000898 */
[--C-:B------:R-:W-:Y:S01]  /*4ca0*/  FFMA R53, R64, UR39, -R152.reuse ;  /* 0x0000002740357c23 */ /* 0x100fe20008000898 */
[--C-:B------:R-:W-:Y:S01]  /*4cb0*/  FFMA R49, R60, UR39, -R152.reuse ;  /* 0x000000273c317c23 */ /* 0x100fe20008000898 */
[----:B------:R-:W-:Y:S01]  /*4cc0*/  FMNMX R5, R51, R12, !PT ;  /* 0x0000000c33057209 */ /* 0x000fe20007800000 */
[--C-:B------:R-:W-:Y:S01]  /*4cd0*/  FFMA R57, R68, UR39, -R152.reuse ;  /* 0x0000002744397c23 */ /* 0x100fe20008000898 */
[----:B------:R-:W3:Y:S01]  /*4ce0*/  MUFU.EX2 R8, R8 ;  /* 0x0000000800087308 */ /* 0x000ee20000000800 */
[----:B-1----:R-:W-:Y:S01]  /*4cf0*/  @!P6 FMUL R24, R24, R24 ;  /* 0x000000181818e220 */ /* 0x002fe20000400000 */
[----:B------:R-:W-:Y:S01]  /*4d00*/  FSETP.GEU.AND P6, PT, R17, -126, PT ;  /* 0xc2fc00001100780b */ /* 0x000fe20003fce000 */
[--C-:B------:R-:W-:Y:S01]  /*4d10*/  FFMA R48, R73, UR39, -R152.reuse ;  /* 0x0000002749307c23 */ /* 0x100fe20008000898 */
[----:B------:R-:W-:Y:S01]  /*4d20*/  FMNMX R12, R54, R5, !PT ;  /* 0x00000005360c7209 */ /* 0x000fe20007800000 */
[--C-:B------:R-:W-:Y:S01]  /*4d30*/  FFMA R56, R85, UR39, -R152.reuse ;  /* 0x0000002755387c23 */ /* 0x100fe20008000898 */
[----:B------:R-:W-:Y:S01]  /*4d40*/  FFMA R73, R84, UR39, -R152 ;  /* 0x0000002754497c23 */ /* 0x000fe20008000898 */
[----:B------:R-:W-:Y:S01]  /*4d50*/  FMUL R9, R9, UR39 ;  /* 0x0000002709097c20 */ /* 0x000fe20008400000 */
[----:B------:R-:W1:Y:S01]  /*4d60*/  MUFU.EX2 R15, R15 ;  /* 0x0000000f000f7308 */ /* 0x000e620000000800 */
[----:B--2---:R-:W-:Y:S01]  /*4d70*/  @!P3 FMUL R13, R13, R13 ;  /* 0x0000000d0d0db220 */ /* 0x004fe20000400000 */
[----:B------:R-:W-:-:S02]  /*4d80*/  FSETP.GEU.AND P3, PT, R10, -126, PT ;  /* 0xc2fc00000a00780b */ /* 0x000fc40003f6e000 */
[----:B------:R-:W-:Y:S01]  /*4d90*/  FMNMX R5, R55, R12, !PT ;  /* 0x0000000c37057209 */ /* 0x000fe20007800000 */
[--C-:B------:R-:W-:Y:S01]  /*4da0*/  FFMA R12, R44, UR39, -R152.reuse ;  /* 0x000000272c0c7c23 */ /* 0x100fe20008000898 */
[--C-:B------:R-:W-:Y:S01]  /*4db0*/  FFMA R44, R65, UR39, -R152.reuse ;  /* 0x00000027412c7c23 */ /* 0x100fe20008000898 */
[----:B------:R-:W-:Y:S01]  /*4dc0*/  @!P6 FMUL R17, R17, 0.5 ;  /* 0x3f0000001111e820 */ /* 0x000fe20000400000 */
[----:B------:R-:W2:Y:S01]  /*4dd0*/  MUFU.EX2 R28, R28 ;  /* 0x0000001c001c7308 */ /* 0x000ea20000000800 */
[----:B---3--:R-:W-:Y:S01]  /*4de0*/  @!P4 FMUL R8, R8, R8 ;  /* 0x000000080808c220 */ /* 0x008fe20000400000 */
[----:B------:R-:W-:Y:S01]  /*4df0*/  FSETP.GEU.AND P4, PT, R19, -126, PT ;  /* 0xc2fc00001300780b */ /* 0x000fe20003f8e000 */
[----:B------:R-:W-:Y:S01]  /*4e00*/  FFMA R65, R76, UR39, -R152 ;  /* 0x000000274c417c23 */ /* 0x000fe20008000898 */
[----:B------:R-:W-:-:S03]  /*4e10*/  FMNMX R14, R58, R5, !PT ;  /* 0x000000053a0e7209 */ /* 0x000fc60007800000 */
[----:B------:R-:W-:Y:S01]  /*4e20*/  @!P3 FMUL R10, R10, 0.5 ;  /* 0x3f0000000a0ab820 */ /* 0x000fe20000400000 */
[----:B------:R-:W3:Y:S01]  /*4e30*/  MUFU.EX2 R17, R17 ;  /* 0x0000001100117308 */ /* 0x000ee20000000800 */
[----:B-1----:R-:W-:Y:S01]  /*4e40*/  @!P5 FMUL R15, R15, R15 ;  /* 0x0000000f0f0fd220 */ /* 0x002fe20000400000 */
[----:B------:R-:W-:Y:S02]  /*4e50*/  FSETP.GEU.AND P5, PT, R32, -126, PT ;  /* 0xc2fc00002000780b */ /* 0x000fe40003fae000 */
[----:B------:R-:W-:-:S03]  /*4e60*/  FMNMX R5, R59, R14, !PT ;  /* 0x0000000e3b057209 */ /* 0x000fc60007800000 */
[----:B------:R-:W-:Y:S01]  /*4e70*/  @!P4 FMUL R19, R19, 0.5 ;  /* 0x3f0000001313c820 */ /* 0x000fe20000400000 */
[----:B------:R-:W1:Y:S01]  /*4e80*/  MUFU.EX2 R10, R10 ;  /* 0x0000000a000a7308 */ /* 0x000e620000000800 */
[----:B--2---:R-:W-:Y:S01]  /*4e90*/  @!P2 FMUL R28, R28, R28 ;  /* 0x0000001c1c1ca220 */ /* 0x004fe20000400000 */
[----:B------:R-:W-:Y:S02]  /*4ea0*/  FSETP.GEU.AND P2, PT, R21, -126, PT ;  /* 0xc2fc00001500780b */ /* 0x000fe40003f4e000 */
[----:B------:R-:W-:-:S03]  /*4eb0*/  FMNMX R14, R62, R5, !PT ;  /* 0x000000053e0e7209 */ /* 0x000fc60007800000 */
[----:B------:R-:W-:Y:S01]  /*4ec0*/  @!P5 FMUL R32, R32, 0.5 ;  /* 0x3f0000002020d820 */ /* 0x000fe20000400000 */
[----:B------:R-:W2:Y:S01]  /*4ed0*/  MUFU.EX2 R19, R19 ;  /* 0x0000001300137308 */ /* 0x000ea20000000800 */
[----:B---3--:R-:W-:Y:S01]  /*4ee0*/  @!P6 FMUL R17, R17, R17 ;  /* 0x000000111111e220 */ /* 0x008fe20000400000 */
[----:B------:R-:W-:Y:S02]  /*4ef0*/  FSETP.GEU.AND P6, PT, R12, -126, PT ;  /* 0xc2fc00000c00780b */ /* 0x000fe40003fce000 */
        /* <DEDUP_REMOVED lines=10> */
[----:B------:R-:W-:Y:S01]  /*4fa0*/  FMNMX R5, R67, R14, !PT ;  /* 0x0000000e43057209 */ /* 0x000fe20007800000 */
[----:B------:R-:W-:Y:S02]  /*4fb0*/  FFMA R14, R52, UR39, -R152 ;  /* 0x00000027340e7c23 */ /* 0x000fe40008000898 */
[----:B------:R-:W-:Y:S01]  /*4fc0*/  @!P3 FMUL R23, R23, 0.5 ;  /* 0x3f0000001717b820 */ /* 0x000fe20000400000 */
[----:B------:R-:W2:Y:S01]  /*4fd0*/  MUFU.EX2 R12, R12 ;  /* 0x0000000c000c7308 */ /* 0x000ea20000000800 */
[----:B---3--:R-:W-:Y:S01]  /*4fe0*/  @!P5 FMUL R32, R32, R32 ;  /* 0x000000202020d220 */ /* 0x008fe20000400000 */
[----:B------:R-:W-:-:S02]  /*4ff0*/  FSETP.GEU.AND P5, PT, R37, -126, PT ;  /* 0xc2fc00002500780b */ /* 0x000fc40003fae000 */
[----:B------:R-:W-:-:S03]  /*5000*/  FMNMX R16, R70, R5, !PT ;  /* 0x0000000546107209 */ /* 0x000fc60007800000 */
[----:B------:R-:W-:Y:S01]  /*5010*/  @!P4 FMUL R36, R36, 0.5 ;  /* 0x3f0000002424c820 */ /* 0x000fe20000400000 */
[----:B------:R-:W3:Y:S01]  /*5020*/  MUFU.EX2 R23, R23 ;  /* 0x0000001700177308 */ /* 0x000ee20000000800 */
[----:B-1----:R-:W-:Y:S01]  /*5030*/  @!P2 FMUL R21, R21, R21 ;  /* 0x000000151515a220 */ /* 0x002fe20000400000 */
[----:B------:R-:W-:Y:S02]  /*5040*/  FMNMX R5, R71, R16, !PT ;  /* 0x0000001047057209 */ /* 0x000fe40007800000 */
[----:B------:R-:W-:Y:S02]  /*5050*/  FSETP.GEU.AND P2, PT, R14, -126, PT ;  /* 0xc2fc00000e00780b */ /* 0x000fe40003f4e000 */
[----:B------:R-:W-:Y:S01]  /*5060*/  FMNMX R16, R74, R5, !PT ;  /* 0x000000054a107209 */ /* 0x000fe20007800000 */
[----:B------:R-:W-:Y:S01]  /*5070*/  @!P5 FMUL R37, R37, 0.5 ;  /* 0x3f0000002525d820 */ /* 0x000fe20000400000 */
[----:B------:R-:W1:Y:S01]  /*5080*/  MUFU.EX2 R36, R36 ;  /* 0x0000002400247308 */ /* 0x000e620000000800 */
[----:B--2---:R-:W-:Y:S01]  /*5090*/  @!P6 FMUL R12, R12, R12 ;  /* 0x0000000c0c0ce220 */ /* 0x004fe20000400000 */
[----:B------:R-:W-:-:S02]  /*50a0*/  FSETP.GEU.AND P6, PT, R41, -126, PT ;  /* 0xc2fc00002900780b */ /* 0x000fc40003fce000 */
[----:B------:R-:W-:-:S04]  /*50b0*/  FMNMX R5, R75, R16, !PT ;  /* 0x000000104b057209 */ /* 0x000fc80007800000 */
[----:B------:R-:W2:Y:S01]  /*50c0*/  MUFU.EX2 R37, R37 ;  /* 0x0000002500257308 */ /* 0x000ea20000000800 */
[----:B---3--:R-:W-:Y:S01]  /*50d0*/  @!P3 FMUL R23, R23, R23 ;  /* 0x000000171717b220 */ /* 0x008fe20000400000 */
[----:B------:R-:W-:Y:S01]  /*50e0*/  FSETP.GEU.AND P3, PT, R45, -126, PT ;  /* 0xc2fc00002d00780b */ /* 0x000fe20003f6e000 */
[----:B------:R-:W-:Y:S01]  /*50f0*/  @!P2 FMUL R14, R14, 0.5 ;  /* 0x3f0000000e0ea820 */ /* 0x000fe20000400000 */
[----:B------:R-:W-:-:S03]  /*5100*/  FMNMX R16, R78, R5, !PT ;  /* 0x000000054e107209 */ /* 0x000fc60007800000 */
[----:B------:R-:W-:Y:S01]  /*5110*/  @!P6 FMUL R41, R41, 0.5 ;  /* 0x3f0000002929e820 */ /* 0x000fe20000400000 */
[----:B------:R-:W-:Y:S01]  /*5120*/  FMNMX R5, R79, R16, !PT ;  /* 0x000000104f057209 */ /* 0x000fe20007800000 */
[----:B-1----:R-:W-:Y:S01]  /*5130*/  @!P4 FMUL R36, R36, R36 ;  /* 0x000000242424c220 */ /* 0x002fe20000400000 */
[----:B------:R-:W-:Y:S01]  /*5140*/  FSETP.GEU.AND P4, PT, R40, -126, PT ;  /* 0xc2fc00002800780b */ /* 0x000fe20003f8e000 */
[----:B------:R-:W1:Y:S01]  /*5150*/  MUFU.EX2 R14, R14 ;  /* 0x0000000e000e7308 */ /* 0x000e620000000800 */
[----:B------:R-:W-:-:S03]  /*5160*/  FMNMX R16, R82, R5, !PT ;  /* 0x0000000552107209 */ /* 0x000fc60007800000 */
[----:B------:R-:W-:Y:S01]  /*5170*/  @!P3 FMUL R45, R45, 0.5 ;  /* 0x3f0000002d2db820 */ /* 0x000fe20000400000 */
[----:B------:R-:W-:Y:S01]  /*5180*/  FMNMX R5, R83, R16, !PT ;  /* 0x0000001053057209 */ /* 0x000fe20007800000 */
[----:B--2---:R-:W-:Y:S01]  /*5190*/  @!P5 FMUL R37, R37, R37 ;  /* 0x000000252525d220 */ /* 0x004fe20000400000 */
[----:B------:R-:W-:Y:S01]  /*51a0*/  FSETP.GEU.AND P5, PT, R49, -126, PT ;  /* 0xc2fc00003100780b */ /* 0x000fe20003fae000 */
[----:B------:R-:W2:Y:S01]  /*51b0*/  MUFU.EX2 R41, R41 ;  /* 0x0000002900297308 */ /* 0x000ea20000000800 */
[----:B------:R-:W-:Y:S01]  /*51c0*/  FMNMX R20, R86, R5, !PT ;  /* 0x0000000556147209 */ /* 0x000fe20007800000 */
[--C-:B------:R-:W-:Y:S01]  /*51d0*/  FFMA R16, R61, UR39, -R152.reuse ;  /* 0x000000273d107c23 */ /* 0x100fe20008000898 */
[--C-:B------:R-:W-:Y:S01]  /*51e0*/  FFMA R61, R72, UR39, -R152.reuse ;  /* 0x00000027483d7c23 */ /* 0x100fe20008000898 */
[----:B------:R-:W-:Y:S01]  /*51f0*/  @!P4 FMUL R40, R40, 0.5 ;  /* 0x3f0000002828c820 */ /* 0x000fe20000400000 */
[----:B------:R-:W-:Y:S01]  /*5200*/  FMNMX R5, R87, R20, !PT ;  /* 0x0000001457057209 */ /* 0x000fe20007800000 */
[--C-:B------:R-:W-:Y:S01]  /*5210*/  FFMA R20, R69, UR39, -R152.reuse ;  /* 0x0000002745147c23 */ /* 0x100fe20008000898 */
[----:B------:R-:W-:Y:S01]  /*5220*/  FFMA R69, R80, UR39, -R152 ;  /* 0x0000002750457c23 */ /* 0x000fe20008000898 */
[----:B------:R-:W3:Y:S01]  /*5230*/  MUFU.EX2 R45, R45 ;  /* 0x0000002d002d7308 */ /* 0x000ee20000000800 */
[----:B-1----:R-:W-:Y:S01]  /*5240*/  @!P2 FMUL R14, R14, R14 ;  /* 0x0000000e0e0ea220 */ /* 0x002fe20000400000 */
[----:B------:R-:W-:Y:S01]  /*5250*/  FSETP.GEU.AND P2, PT, R16, -126, PT ;  /* 0xc2fc00001000780b */ /* 0x000fe20003f4e000 */
[----:B------:R-:W1:Y:S01]  /*5260*/  SHFL.BFLY PT, R22, R5, 0x1, 0x1f ;  /* 0x0c201f0005167f89 */ /* 0x000e6200000e0000 */
[----:B------:R-:W-:-:S04]  /*5270*/  @!P5 FMUL R49, R49, 0.5 ;  /* 0x3f0000003131d820 */ /* 0x000fc80000400000 */
        /* <DEDUP_REMOVED lines=10> */
[----:B------:R-:W-:Y:S02]  /*5320*/  FSETP.GEU.AND P4, PT, R57, -126, PT ;  /* 0xc2fc00003900780b */ /* 0x000fe40003f8e000 */
[----:B-1----:R-:W-:Y:S01]  /*5330*/  FMNMX R5, R5, R22, !PT ;  /* 0x0000001605057209 */ /* 0x002fe20007800000 */
[----:B------:R-:W-:Y:S02]  /*5340*/  FFMA R22, R77, UR39, -R152 ;  /* 0x000000274d167c23 */ /* 0x000fe40008000898 */
[----:B------:R-:W-:Y:S01]  /*5350*/  @!P3 FMUL R44, R44, 0.5 ;  /* 0x3f0000002c2cb820 */ /* 0x000fe20000400000 */
[----:B------:R-:W1:Y:S01]  /*5360*/  MUFU.EX2 R53, R53 ;  /* 0x0000003500357308 */ /* 0x000e620000000800 */
[----:B--2---:R-:W-:Y:S01]  /*5370*/  @!P5 FMUL R49, R49, R49 ;  /* 0x000000313131d220 */ /* 0x004fe20000400000 */
[----:B------:R-:W-:Y:S01]  /*5380*/  FSETP.GEU.AND P5, PT, R20, -126, PT ;  /* 0xc2fc00001400780b */ /* 0x000fe20003fae000 */
[----:B------:R-:W2:Y:S04]  /*5390*/  SHFL.BFLY PT, R52, R5, 0x2, 0x1f ;  /* 0x0c401f0005347f89 */ /* 0x000ea800000e0000 */
[----:B------:R-:W-:Y:S01]  /*53a0*/  @!P4 FMUL R57, R57, 0.5 ;  /* 0x3f0000003939c820 */ /* 0x000fe20000400000 */
[----:B------:R-:W4:Y:S01]  /*53b0*/  MUFU.EX2 R44, R44 ;  /* 0x0000002c002c7308 */ /* 0x000f220000000800 */
[----:B---3--:R-:W-:Y:S01]  /*53c0*/  @!P2 FMUL R16, R16, R16 ;  /* 0x000000101010a220 */ /* 0x008fe20000400000 */
[----:B------:R-:W-:-:S05]  /*53d0*/  FSETP.GEU.AND P2, PT, R61, -126, PT ;  /* 0xc2fc00003d00780b */ /* 0x000fca0003f4e000 */
[----:B------:R-:W-:Y:S01]  /*53e0*/  @!P5 FMUL R20, R20, 0.5 ;  /* 0x3f0000001414d820 */ /* 0x000fe20000400000 */
[----:B------:R-:W3:Y:S01]  /*53f0*/  MUFU.EX2 R57, R57 ;  /* 0x0000003900397308 */ /* 0x000ee20000000800 */
[----:B-1----:R-:W-:Y:S01]  /*5400*/  @!P6 FMUL R53, R53, R53 ;  /* 0x000000353535e220 */ /* 0x002fe20000400000 */
[----:B------:R-:W-:-:S05]  /*5410*/  FSETP.GEU.AND P6, PT, R48, -126, PT ;  /* 0xc2fc00003000780b */ /* 0x000fca0003fce000 */
[----:B------:R-:W-:Y:S01]  /*5420*/  @!P2 FMUL R61, R61, 0.5 ;  /* 0x3f0000003d3da820 */ /* 0x000fe20000400000 */
[----:B------:R-:W1:Y:S01]  /*5430*/  MUFU.EX2 R20, R20 ;  /* 0x0000001400147308 */ /* 0x000e620000000800 */
[----:B----4-:R-:W-:Y:S01]  /*5440*/  @!P3 FMUL R44, R44, R44 ;  /* 0x0000002c2c2cb220 */ /* 0x010fe20000400000 */
[----:B------:R-:W-:Y:S02]  /*5450*/  FSETP.GEU.AND P3, PT, R65, -126, PT ;  /* 0xc2fc00004100780b */ /* 0x000fe40003f6e000 */
[----:B--2---:R-:W-:Y:S01]  /*5460*/  FMNMX R5, R5, R52, !PT ;  /* 0x0000003405057209 */ /* 0x004fe20007800000 */
[----:B------:R-:W-:Y:S02]  /*5470*/  FFMA R52, R81, UR39, -R152 ;  /* 0x0000002751347c23 */ /* 0x000fe40008000898 */
[----:B------:R-:W-:Y:S01]  /*5480*/  @!P6 FMUL R48, R48, 0.5 ;  /* 0x3f0000003030e820 */ /* 0x000fe20000400000 */
[----:B------:R-:W2:Y:S01]  /*5490*/  MUFU.EX2 R61, R61 ;  /* 0x0000003d003d7308 */ /* 0x000ea20000000800 */
        /* <DEDUP_REMOVED lines=8> */
[----:B--2---:R-:W-:Y:S01]  /*5520*/  @!P2 FMUL R61, R61, R61 ;  /* 0x0000003d3d3da220 */ /* 0x004fe20000400000 */
[----:B------:R-:W-:-:S04]  /*5530*/  FSETP.NEU.AND P2, PT, R5, -INF , PT ;  /* 0xff8000000500780b */ /* 0x000fc80003f4d000 */
[----:B------:R-:W-:Y:S01]  /*5540*/  FSEL R72, R5, RZ, P2 ;  /* 0x000000ff05487208 */ /* 0x000fe20001000000 */
[----:B------:R-:W-:Y:S01]  /*5550*/  @!P5 FMUL R69, R69, 0.5 ;  /* 0x3f0000004545d820 */ /* 0x000fe20000400000 */
[----:B------:R-:W2:Y:S01]  /*5560*/  MUFU.EX2 R22, R22 ;  /* 0x0000001600167308 */ /* 0x000ea20000000800 */
[----:B---3--:R-:W-:Y:S01]  /*5570*/  @!P6 FMUL R48, R48, R48 ;  /* 0x000000303030e220 */ /* 0x008fe20000400000 */
[----:B------:R-:W-:Y:S01]  /*5580*/  FSETP.GEU.AND P6, PT, R52, -126, PT ;  /* 0xc2fc00003400780b */ /* 0x000fe20003fce000 */
[C---:B------:R-:W-:Y:S01]  /*5590*/  FMUL R76, R72.reuse, UR39 ;  /* 0x00000027484c7c20 */ /* 0x040fe20008400000 */
[----:B------:R-:W-:Y:S01]  /*55a0*/  FSETP.GEU.AND P2, PT, R73, -126, PT ;  /* 0xc2fc00004900780b */ /* 0x000fe20003f4e000 */
[----:B------:R-:W-:Y:S01]  /*55b0*/  FADD R80, -R72, R11 ;  /* 0x0000000b48507221 */ /* 0x000fe20000000100 */
[----:B------:R-:W-:Y:S01]  /*55c0*/  FADD R11, R24, R45 ;  /* 0x0000002d180b7221 */ /* 0x000fe20000000000 */
[--C-:B------:R-:W-:Y:S01]  /*55d0*/  FFMA R25, R26, UR39, -R76.reuse ;  /* 0x000000271a197c23 */ /* 0x100fe2000800084c */
[----:B------:R-:W3:Y:S01]  /*55e0*/  MUFU.EX2 R69, R69 ;  /* 0x0000004500457308 */ /* 0x000ee20000000800 */
[----:B-1----:R-:W-:Y:S01]  /*55f0*/  @!P3 FMUL R65, R65, R65 ;  /* 0x000000414141b220 */ /* 0x002fe20000400000 */
[----:B------:R-:W-:Y:S01]  /*5600*/  FSETP.GEU.AND P3, PT, R56, -126, PT ;  /* 0xc2fc00003800780b */ /* 0x000fe20003f6e000 */
[--C-:B------:R-:W-:Y:S01]  /*5610*/  FFMA R26, R27, UR39, -R76.reuse ;  /* 0x000000271b1a7c23 */ /* 0x100fe2000800084c */
[--C-:B------:R-:W-:Y:S01]  /*5620*/  FFMA R27, R30, UR39, -R76.reuse ;  /* 0x000000271e1b7c23 */ /* 0x100fe2000800084c */
[--C-:B------:R-:W-:Y:S01]  /*5630*/  FFMA R29, R34, UR39, -R76.reuse ;  /* 0x00000027221d7c23 */ /* 0x100fe2000800084c */
[--C-:B------:R-:W-:Y:S01]  /*5640*/  FFMA R35, R35, UR39, -R76.reuse ;  /* 0x0000002723237c23 */ /* 0x100fe2000800084c */
[----:B------:R-:W-:Y:S01]  /*5650*/  @!P6 FMUL R52, R52, 0.5 ;  /* 0x3f0000003434e820 */ /* 0x000fe20000400000 */
[--C-:B------:R-:W-:Y:S01]  /*5660*/  FFMA R31, R31, UR39, -R76.reuse ;  /* 0x000000271f1f7c23 */ /* 0x100fe2000800084c */
[----:B--2---:R-:W-:Y:S01]  /*5670*/  @!P4 FMUL R22, R22, R22 ;  /* 0x000000161616c220 */ /* 0x004fe20000400000 */
[----:B------:R-:W-:Y:S01]  /*5680*/  FSETP.GEU.AND P4, PT, R25, -126, PT ;  /* 0xc2fc00001900780b */ /* 0x000fe20003f8e000 */
[----:B------:R-:W-:Y:S01]  /*5690*/  @!P2 FMUL R73, R73, 0.5 ;  /* 0x3f0000004949a820 */ /* 0x000fe20000400000 */
[--C-:B------:R-:W-:Y:S01]  /*56a0*/  FFMA R39, R39, UR39, -R76.reuse ;  /* 0x0000002727277c23 */ /* 0x100fe2000800084c */
[----:B------:R-:W1:Y:S01]  /*56b0*/  MUFU.EX2 R52, R52 ;  /* 0x0000003400347308 */ /* 0x000e620000000800 */
[--C-:B------:R-:W-:Y:S01]  /*56c0*/  FFMA R43, R43, UR39, -R76.reuse ;  /* 0x000000272b2b7c23 */ /* 0x100fe2000800084c */
[----:B------:R-:W-:Y:S01]  /*56d0*/  @!P3 FMUL R56, R56, 0.5 ;  /* 0x3f0000003838b820 */ /* 0x000fe20000400000 */
[--C-:B------:R-:W-:Y:S01]  /*56e0*/  FFMA R33, R42, UR39, -R76.reuse ;  /* 0x000000272a217c23 */ /* 0x100fe2000800084c */
[----:B---3--:R-:W-:Y:S01]  /*56f0*/  @!P5 FMUL R69, R69, R69 ;  /* 0x000000454545d220 */ /* 0x008fe20000400000 */
[----:B------:R-:W-:Y:S01]  /*5700*/  FSETP.GEU.AND P5, PT, R26, -126, PT ;  /* 0xc2fc00001a00780b */ /* 0x000fe20003fae000 */
[--C-:B------:R-:W-:Y:S01]  /*5710*/  FFMA R47, R47, UR39, -R76.reuse ;  /* 0x000000272f2f7c23 */ /* 0x100fe2000800084c */
[--C-:B------:R-:W-:Y:S01]  /*5720*/  FFMA R55, R55, UR39, -R76.reuse ;  /* 0x0000002737377c23 */ /* 0x100fe2000800084c */
[----:B------:R-:W2:Y:S01]  /*5730*/  MUFU.EX2 R56, R56 ;  /* 0x0000003800387308 */ /* 0x000ea20000000800 */
[--C-:B------:R-:W-:Y:S01]  /*5740*/  FFMA R51, R51, UR39, -R76.reuse ;  /* 0x0000002733337c23 */ /* 0x100fe2000800084c */
[----:B------:R-:W-:Y:S01]  /*5750*/  @!P4 FMUL R25, R25, 0.5 ;  /* 0x3f0000001919c820 */ /* 0x000fe20000400000 */
[--C-:B------:R-:W-:Y:S01]  /*5760*/  FFMA R60, R58, UR39, -R76.reuse ;  /* 0x000000273a3c7c23 */ /* 0x100fe2000800084c */
[--C-:B------:R-:W-:Y:S01]  /*5770*/  FFMA R64, R66, UR39, -R76.reuse ;  /* 0x0000002742407c23 */ /* 0x100fe2000800084c */
[--C-:B------:R-:W-:Y:S01]  /*5780*/  FFMA R66, R70, UR39, -R76.reuse ;  /* 0x0000002746427c23 */ /* 0x100fe2000800084c */
[--C-:B------:R-:W-:Y:S01]  /*5790*/  FFMA R68, R74, UR39, -R76.reuse ;  /* 0x000000274a447c23 */ /* 0x100fe2000800084c */
[--C-:B------:R-:W-:Y:S01]  /*57a0*/  FFMA R62, R62, UR39, -R76.reuse ;  /* 0x000000273e3e7c23 */ /* 0x100fe2000800084c */
[----:B------:R-:W3:Y:S01]  /*57b0*/  MUFU.EX2 R25, R25 ;  /* 0x0000001900197308 */ /* 0x000ee20000000800 */
[----:B-1----:R-:W-:Y:S01]  /*57c0*/  @!P6 FMUL R52, R52, R52 ;  /* 0x000000343434e220 */ /* 0x002fe20000400000 */
[----:B------:R-:W-:Y:S01]  /*57d0*/  FSETP.GEU.AND P6, PT, R27, -126, PT ;  /* 0xc2fc00001b00780b */ /* 0x000fe20003fce000 */
[----:B------:R-:W-:Y:S01]  /*57e0*/  @!P5 FMUL R26, R26, 0.5 ;  /* 0x3f0000001a1ad820 */ /* 0x000fe20000400000 */
[--C-:B------:R-:W-:Y:S01]  /*57f0*/  FFMA R82, R82, UR39, -R76.reuse ;  /* 0x0000002752527c23 */ /* 0x100fe2000800084c */
[--C-:B------:R-:W-:Y:S01]  /*5800*/  FFMA R78, R78, UR39, -R76.reuse ;  /* 0x000000274e4e7c23 */ /* 0x100fe2000800084c */
[--C-:B------:R-:W-:Y:S01]  /*5810*/  FFMA R83, R83, UR39, -R76.reuse ;  /* 0x0000002753537c23 */ /* 0x100fe2000800084c */
[--C-:B------:R-:W-:Y:S01]  /*5820*/  FFMA R79, R79, UR39, -R76.reuse ;  /* 0x000000274f4f7c23 */ /* 0x100fe2000800084c */
[----:B------:R-:W1:Y:S01]  /*5830*/  MUFU.EX2 R73, R73 ;  /* 0x0000004900497308 */ /* 0x000e620000000800 */
[----:B--2---:R-:W-:Y:S01]  /*5840*/  @!P3 FMUL R56, R56, R56 ;  /* 0x000000383838b220 */ /* 0x004fe20000400000 */
[----:B------:R-:W-:Y:S01]  /*5850*/  FSETP.GEU.AND P3, PT, R29, -126, PT ;  /* 0xc2fc00001d00780b */ /* 0x000fe20003f6e000 */
[--C-:B------:R-:W-:Y:S01]  /*5860*/  FFMA R86, R86, UR39, -R76.reuse ;  /* 0x0000002756567c23 */ /* 0x100fe2000800084c */
[----:B------:R-:W-:Y:S01]  /*5870*/  FFMA R87, R87, UR39, -R76 ;  /* 0x0000002757577c23 */ /* 0x000fe2000800084c */
[----:B------:R-:W-:Y:S01]  /*5880*/  FADD R72, R37, R52 ;  /* 0x0000003425487221 */ /* 0x000fe20000000000 */
[----:B------:R-:W-:Y:S01]  /*5890*/  FADD R70, R21, R48 ;  /* 0x0000003015467221 */ /* 0x000fe20000000000 */
[----:B------:R-:W-:Y:S01]  /*58a0*/  @!P6 FMUL R27, R27, 0.5 ;  /* 0x3f0000001b1be820 */ /* 0x000fe20000400000 */
[----:B------:R2:W4:Y:S01]  /*58b0*/  MUFU.EX2 R30, R26 ;  /* 0x0000001a001e7308 */ /* 0x0005220000000800 */
[----:B---3--:R-:W-:Y:S01]  /*58c0*/  @!P4 FMUL R25, R25, R25 ;  /* 0x000000191919c220 */ /* 0x008fe20000400000 */
[----:B------:R-:W-:Y:S01]  /*58d0*/  FSETP.GEU.AND P4, PT, R35, -126, PT ;  /* 0xc2fc00002300780b */ /* 0x000fe20003f8e000 */
[----:B------:R-:W-:Y:S01]  /*58e0*/  FMUL R80, R80, UR39 ;  /* 0x0000002750507c20 */ /* 0x000fe20008400000 */
[----:B------:R-:W-:-:S02]  /*58f0*/  F2FP.F16.F32.PACK_AB R24, R13, R24 ;  /* 0x000000180d18723e */ /* 0x000fc400000000ff */
[----:B------:R-:W-:Y:S01]  /*5900*/  F2FP.F16.F32.PACK_AB R48, R48, R61 ;  /* 0x0000003d3030723e */ /* 0x000fe200000000ff */
[----:B------:R-:W-:Y:S01]  /*5910*/  @!P3 FMUL R29, R29, 0.5 ;  /* 0x3f0000001d1db820 */ /* 0x000fe20000400000 */
[----:B------:R-:W3:Y:S01]  /*5920*/  MUFU.EX2 R27, R27 ;  /* 0x0000001b001b7308 */ /* 0x000ee20000000800 */
[----:B-1----:R-:W-:Y:S01]  /*5930*/  @!P2 FMUL R73, R73, R73 ;  /* 0x000000494949a220 */ /* 0x002fe20000400000 */
[----:B------:R-:W-:Y:S01]  /*5940*/  FSETP.GEU.AND P2, PT, R31, -126, PT ;  /* 0xc2fc00001f00780b */ /* 0x000fe20003f4e000 */
[----:B--2---:R-:W-:Y:S01]  /*5950*/  FFMA R26, R38, UR39, -R76 ;  /* 0x00000027261a7c23 */ /* 0x004fe2000800084c */
[----:B------:R-:W-:-:S03]  /*5960*/  F2FP.F16.F32.PACK_AB R52, R52, R69 ;  /* 0x000000453434723e */ /* 0x000fc600000000ff */
[----:B------:R-:W-:Y:S01]  /*5970*/  @!P4 FMUL R35, R35, 0.5 ;  /* 0x3f0000002323c820 */ /* 0x000fe20000400000 */
[----:B------:R-:W1:Y:S01]  /*5980*/  MUFU.EX2 R29, R29 ;  /* 0x0000001d001d7308 */ /* 0x000e620000000800 */
[----:B----4-:R-:W-:Y:S01]  /*5990*/  @!P5 FMUL R30, R30, R30 ;  /* 0x0000001e1e1ed220 */ /* 0x010fe20000400000 */
[----:B------:R-:W-:-:S05]  /*59a0*/  FSETP.GEU.AND P5, PT, R26, -126, PT ;  /* 0xc2fc00001a00780b */ /* 0x000fca0003fae000 */
[----:B------:R-:W-:Y:S01]  /*59b0*/  @!P2 FMUL R31, R31, 0.5 ;  /* 0x3f0000001f1fa820 */ /* 0x000fe20000400000 */
[----:B------:R2:W4:Y:S01]  /*59c0*/  MUFU.EX2 R38, R35 ;  /* 0x0000002300267308 */ /* 0x0005220000000800 */
[----:B---3--:R-:W-:Y:S01]  /*59d0*/  @!P6 FMUL R27, R27, R27 ;  /* 0x0000001b1b1be220 */ /* 0x008fe20000400000 */
[----:B------:R-:W-:-:S05]  /*59e0*/  FSETP.GEU.AND P6, PT, R39, -126, PT ;  /* 0xc2fc00002700780b */ /* 0x000fca0003fce000 */
[----:B------:R-:W-:Y:S01]  /*59f0*/  @!P5 FMUL R26, R26, 0.5 ;  /* 0x3f0000001a1ad820 */ /* 0x000fe20000400000 */
[----:B------:R-:W3:Y:S01]  /*5a00*/  MUFU.EX2 R34, R31 ;  /* 0x0000001f00227308 */ /* 0x000ee20000000800 */
[----:B-1----:R-:W-:Y:S01]  /*5a10*/  @!P3 FMUL R29, R29, R29 ;  /* 0x0000001d1d1db220 */ /* 0x002fe20000400000 */
[----:B------:R-:W-:Y:S01]  /*5a20*/  FSETP.GEU.AND P3, PT, R43, -126, PT ;  /* 0xc2fc00002b00780b */ /* 0x000fe20003f6e000 */
[----:B--2---:R-:W-:-:S04]  /*5a30*/  FFMA R35, R46, UR39, -R76 ;  /* 0x000000272e237c23 */ /* 0x004fc8000800084c */
[----:B------:R-:W-:Y:S01]  /*5a40*/  @!P6 FMUL R39, R39, 0.5 ;  /* 0x3f0000002727e820 */ /* 0x000fe20000400000 */
[----:B------:R1:W2:Y:S01]  /*5a50*/  MUFU.EX2 R31, R26 ;  /* 0x0000001a001f7308 */ /* 0x0002a20000000800 */
[----:B----4-:R-:W-:Y:S01]  /*5a60*/  @!P4 FMUL R38, R38, R38 ;  /* 0x000000262626c220 */ /* 0x010fe20000400000 */
[----:B------:R-:W-:-:S05]  /*5a70*/  FSETP.GEU.AND P4, PT, R35, -126, PT ;  /* 0xc2fc00002300780b */ /* 0x000fca0003f8e000 */
[----:B------:R-:W-:Y:S01]  /*5a80*/  @!P3 FMUL R43, R43, 0.5 ;  /* 0x3f0000002b2bb820 */ /* 0x000fe20000400000 */
[----:B------:R4:W5:Y:S01]  /*5a90*/  MUFU.EX2 R42, R39 ;  /* 0x00000027002a7308 */ /* 0x0009620000000800 */
[----:B---3--:R-:W-:Y:S01]  /*5aa0*/  @!P2 FMUL R34, R34, R34 ;  /* 0x000000222222a220 */ /* 0x008fe20000400000 */
[----:B------:R-:W-:Y:S01]  /*5ab0*/  FSETP.GEU.AND P2, PT, R33, -126, PT ;  /* 0xc2fc00002100780b */ /* 0x000fe20003f4e000 */
[----:B-1----:R-:W-:Y:S01]  /*5ac0*/  FADD R26, R32, R61 ;  /* 0x0000003d201a7221 */ /* 0x002fe20000000000 */
[----:B------:R-:W-:-:S03]  /*5ad0*/  F2FP.F16.F32.PACK_AB R32, R21, R32 ;  /* 0x000000201520723e */ /* 0x000fc600000000ff */
[----:B------:R-:W-:Y:S01]  /*5ae0*/  @!P4 FMUL R35, R35, 0.5 ;  /* 0x3f0000002323c820 */ /* 0x000fe20000400000 */
[----:B------:R1:W3:Y:S01]  /*5af0*/  MUFU.EX2 R46, R43 ;  /* 0x0000002b002e7308 */ /* 0x0002e20000000800 */
[----:B----4-:R-:W-:Y:S01]  /*5b00*/  FFMA R39, R50, UR39, -R76 ;  /* 0x0000002732277c23 */ /* 0x010fe2000800084c */
[----:B--2---:R-:W-:Y:S01]  /*5b10*/  @!P5 FMUL R31, R31, R31 ;  /* 0x0000001f1f1fd220 */ /* 0x004fe20000400000 */
[----:B------:R-:W-:Y:S01]  /*5b20*/  FSETP.GEU.AND P5, PT, R47, -126, PT ;  /* 0xc2fc00002f00780b */ /* 0x000fe20003fae000 */
[----:B------:R-:W-:Y:S01]  /*5b30*/  FADD R74, R11, R26 ;  /* 0x0000001a0b4a7221 */ /* 0x000fe20000000000 */
[----:B------:R-:W-:Y:S01]  /*5b40*/  FADD R26, R28, R53 ;  /* 0x000000351c1a7221 */ /* 0x000fe20000000000 */
[----:B------:R-:W-:Y:S01]  /*5b50*/  FADD R11, R13, R40 ;  /* 0x000000280d0b7221 */ /* 0x000fe20000000000 */
[----:B------:R-:W-:Y:S01]  /*5b60*/  @!P2 FMUL R33, R33, 0.5 ;  /* 0x3f0000002121a820 */ /* 0x000fe20000400000 */
[----:B------:R-:W2:Y:S01]  /*5b70*/  MUFU.EX2 R35, R35 ;  /* 0x0000002300237308 */ /* 0x000ea20000000800 */
[----:B-----5:R-:W-:Y:S01]  /*5b80*/  @!P6 FMUL R42, R42, R42 ;  /* 0x0000002a2a2ae220 */ /* 0x020fe20000400000 */
[----:B------:R-:W-:Y:S01]  /*5b90*/  FSETP.GEU.AND P6, PT, R39, -126, PT ;  /* 0xc2fc00002700780b */ /* 0x000fe20003fce000 */
[----:B-1----:R-:W-:Y:S01]  /*5ba0*/  FFMA R43, R54, UR39, -R76 ;  /* 0x00000027362b7c23 */ /* 0x002fe2000800084c */
[----:B------:R-:W-:-:S02]  /*5bb0*/  F2FP.F16.F32.PACK_AB R40, R40, R45 ;  /* 0x0000002d2828723e */ /* 0x000fc400000000ff */
[----:B------:R-:W-:Y:S02]  /*5bc0*/  F2FP.F16.F32.PACK_AB R28, R17, R28 ;  /* 0x0000001c111c723e */ /* 0x000fe400000000ff */
[----:B------:R-:W1:Y:S01]  /*5bd0*/  MUFU.EX2 R33, R33 ;  /* 0x0000002100217308 */ /* 0x000e620000000800 */
[----:B------:R-:W-:Y:S01]  /*5be0*/  @!P5 FMUL R47, R47, 0.5 ;  /* 0x3f0000002f2fd820 */ /* 0x000fe20000400000 */
[----:B---3--:R-:W-:Y:S01]  /*5bf0*/  @!P3 FMUL R46, R46, R46 ;  /* 0x0000002e2e2eb220 */ /* 0x008fe20000400000 */
[----:B------:R-:W-:-:S04]  /*5c00*/  FSETP.GEU.AND P3, PT, R43, -126, PT ;  /* 0xc2fc00002b00780b */ /* 0x000fc80003f6e000 */
[----:B------:R-:W-:Y:S01]  /*5c10*/  @!P6 FMUL R39, R39, 0.5 ;  /* 0x3f0000002727e820 */ /* 0x000fe20000400000 */
[----:B------:R3:W4:Y:S01]  /*5c20*/  MUFU.EX2 R50, R47 ;  /* 0x0000002f00327308 */ /* 0x0007220000000800 */
[----:B--2---:R-:W-:Y:S01]  /*5c30*/  @!P4 FMUL R35, R35, R35 ;  /* 0x000000232323c220 */ /* 0x004fe20000400000 */
[----:B------:R-:W-:-:S06]  /*5c40*/  FSETP.GEU.AND P4, PT, R55, -126, PT ;  /* 0xc2fc00003700780b */ /* 0x000fcc0003f8e000 */
[----:B------:R-:W2:Y:S01]  /*5c50*/  MUFU.EX2 R39, R39 ;  /* 0x0000002700277308 */ /* 0x000ea20000000800 */
[--C-:B---3--:R-:W-:Y:S01]  /*5c60*/  FFMA R47, R59, UR39, -R76.reuse ;  /* 0x000000273b2f7c23 */ /* 0x108fe2000800084c */
[----:B-1----:R-:W-:Y:S01]  /*5c70*/  @!P2 FMUL R33, R33, R33 ;  /* 0x000000212121a220 */ /* 0x002fe20000400000 */
[----:B------:R-:W-:Y:S01]  /*5c80*/  @!P3 FMUL R43, R43, 0.5 ;  /* 0x3f0000002b2bb820 */ /* 0x000fe20000400000 */
[----:B------:R-:W-:Y:S01]  /*5c90*/  FSETP.GEU.AND P2, PT, R51, -126, PT ;  /* 0xc2fc00003300780b */ /* 0x000fe20003f4e000 */
[----:B------:R-:W-:Y:S01]  /*5ca0*/  FFMA R59, R71, UR39, -R76 ;  /* 0x00000027473b7c23 */ /* 0x000fe2000800084c */
[----:B------:R-:W-:Y:S01]  /*5cb0*/  FADD R71, R36, R69 ;  /* 0x0000004524477221 */ /* 0x000fe20000000000 */
[----:B------:R-:W-:Y:S01]  /*5cc0*/  @!P4 FMUL R55, R55, 0.5 ;  /* 0x3f0000003737c820 */ /* 0x000fe20000400000 */
[----:B------:R-:W-:Y:S01]  /*5cd0*/  F2FP.F16.F32.PACK_AB R36, R37, R36 ;  /* 0x000000242524723e */ /* 0x000fe200000000ff */
[----:B----4-:R-:W-:Y:S01]  /*5ce0*/  @!P5 FMUL R50, R50, R50 ;  /* 0x000000323232d220 */ /* 0x010fe20000400000 */
[----:B------:R-:W-:Y:S01]  /*5cf0*/  FSETP.GEU.AND P5, PT, R60, -126, PT ;  /* 0xc2fc00003c00780b */ /* 0x000fe20003fae000 */
[----:B------:R-:W1:Y:S01]  /*5d00*/  MUFU.EX2 R43, R43 ;  /* 0x0000002b002b7308 */ /* 0x000e620000000800 */
[----:B--2---:R-:W-:Y:S01]  /*5d10*/  @!P6 FMUL R39, R39, R39 ;  /* 0x000000272727e220 */ /* 0x004fe20000400000 */
[----:B------:R-:W-:-:S04]  /*5d20*/  FSETP.GEU.AND P6, PT, R47, -126, PT ;  /* 0xc2fc00002f00780b */ /* 0x000fc80003fce000 */
[----:B------:R-:W-:Y:S02]  /*5d30*/  @!P2 FMUL R51, R51, 0.5 ;  /* 0x3f0000003333a820 */ /* 0x000fe40000400000 */
[----:B------:R2:W3:Y:S04]  /*5d40*/  MUFU.EX2 R58, R55 ;  /* 0x00000037003a7308 */ /* 0x0004e80000000800 */
[----:B------:R-:W-:-:S04]  /*5d50*/  @!P5 FMUL R60, R60, 0.5 ;  /* 0x3f0000003c3cd820 */ /* 0x000fc80000400000 */
[----:B------:R4:W5:Y:S01]  /*5d60*/  MUFU.EX2 R54, R51 ;  /* 0x0000003300367308 */ /* 0x0009620000000800 */
[----:B-1----:R-:W-:Y:S01]  /*5d70*/  @!P3 FMUL R43, R43, R43 ;  /* 0x0000002b2b2bb220 */ /* 0x002fe20000400000 */
[----:B--2---:R-:W-:Y:S01]  /*5d80*/  FFMA R55, R67, UR39, -R76 ;  /* 0x0000002743377c23 */ /* 0x004fe2000800084c */
[----:B------:R-:W-:Y:S01]  /*5d90*/  @!P6 FMUL R47, R47, 0.5 ;  /* 0x3f0000002f2fe820 */ /* 0x000fe20000400000 */
[----:B------:R-:W-:Y:S01]  /*5da0*/  FADD R67, R17, R44 ;  /* 0x0000002c11437221 */ /* 0x000fe20000000000 */
[----:B------:R-:W-:-:S03]  /*5db0*/  F2FP.F16.F32.PACK_AB R44, R44, R53 ;  /* 0x000000352c2c723e */ /* 0x000fc600000000ff */
[----:B------:R-:W1:Y:S01]  /*5dc0*/  MUFU.EX2 R60, R60 ;  /* 0x0000003c003c7308 */ /* 0x000e620000000800 */
[--C-:B----4-:R-:W-:Y:S01]  /*5dd0*/  FFMA R51, R63, UR39, -R76.reuse ;  /* 0x000000273f337c23 */ /* 0x110fe2000800084c */
[----:B---3--:R-:W-:Y:S01]  /*5de0*/  @!P4 FMUL R58, R58, R58 ;  /* 0x0000003a3a3ac220 */ /* 0x008fe20000400000 */
[----:B------:R-:W-:Y:S01]  /*5df0*/  FSETP.GEU.AND P4, PT, R64, -126, PT ;  /* 0xc2fc00004000780b */ /* 0x000fe20003f8e000 */
[----:B------:R-:W-:Y:S01]  /*5e00*/  FFMA R63, R75, UR39, -R76 ;  /* 0x000000274b3f7c23 */ /* 0x000fe2000800084c */
[----:B------:R-:W-:Y:S01]  /*5e10*/  FADD R75, R26, R71 ;  /* 0x000000471a4b7221 */ /* 0x000fe20000000000 */
[----:B------:R-:W-:Y:S01]  /*5e20*/  FSETP.GEU.AND P3, PT, R51, -126, PT ;  /* 0xc2fc00003300780b */ /* 0x000fe20003f6e000 */
[----:B------:R-:W-:Y:S01]  /*5e30*/  FADD R76, R67, R72 ;  /* 0x00000048434c7221 */ /* 0x000fe20000000000 */
[----:B------:R-:W2:Y:S01]  /*5e40*/  MUFU.EX2 R47, R47 ;  /* 0x0000002f002f7308 */ /* 0x000ea20000000800 */
[----:B-----5:R-:W-:Y:S01]  /*5e50*/  @!P2 FMUL R54, R54, R54 ;  /* 0x000000363636a220 */ /* 0x020fe20000400000 */
[----:B------:R-:W-:Y:S01]  /*5e60*/  FSETP.GEU.AND P2, PT, R62, -126, PT ;  /* 0xc2fc00003e00780b */ /* 0x000fe20003f4e000 */
[----:B------:R-:W-:Y:S01]  /*5e70*/  FADD R26, R10, R57 ;  /* 0x000000390a1a7221 */ /* 0x000fe20000000000 */
[----:B------:R-:W-:Y:S01]  /*5e80*/  FADD R67, R14, R73 ;  /* 0x000000490e437221 */ /* 0x000fe20000000000 */
[----:B------:R-:W-:Y:S01]  /*5e90*/  FADD R71, R11, R70 ;  /* 0x000000460b477221 */ /* 0x000fe20000000000 */
[----:B------:R-:W-:Y:S01]  /*5ea0*/  FADD R11, R8, R49 ;  /* 0x00000031080b7221 */ /* 0x000fe20000000000 */
[----:B------:R-:W-:Y:S01]  /*5eb0*/  FADD R70, R12, R65 ;  /* 0x000000410c467221 */ /* 0x000fe20000000000 */
[----:B------:R-:W-:Y:S01]  /*5ec0*/  @!P4 FMUL R64, R64, 0.5 ;  /* 0x3f0000004040c820 */ /* 0x000fe20000400000 */
[----:B-1----:R-:W-:Y:S01]  /*5ed0*/  @!P5 FMUL R60, R60, R60 ;  /* 0x0000003c3c3cd220 */ /* 0x002fe20000400000 */
[----:B------:R-:W-:Y:S01]  /*5ee0*/  FSETP.GEU.AND P5, PT, R55, -126, PT ;  /* 0xc2fc00003700780b */ /* 0x000fe20003fae000 */
[----:B------:R-:W-:Y:S01]  /*5ef0*/  @!P3 FMUL R51, R51, 0.5 ;  /* 0x3f0000003333b820 */ /* 0x000fe20000400000 */
[----:B------:R-:W-:Y:S01]  /*5f00*/  FADD R77, R26, R67 ;  /* 0x000000431a4d7221 */ /* 0x000fe20000000000 */
[----:B------:R-:W-:Y:S01]  /*5f10*/  FADD R26, R19, R20 ;  /* 0x00000014131a7221 */ /* 0x000fe20000000000 */
[----:B------:R-:W1:Y:S01]  /*5f20*/  MUFU.EX2 R64, R64 ;  /* 0x0000004000407308 */ /* 0x000e620000000800 */
[----:B------:R-:W-:Y:S01]  /*5f30*/  @!P2 FMUL R62, R62, 0.5 ;  /* 0x3f0000003e3ea820 */ /* 0x000fe20000400000 */
[----:B------:R-:W-:Y:S01]  /*5f40*/  FADD R67, R41, R56 ;  /* 0x0000003829437221 */ /* 0x000fe20000000000 */
[----:B--2---:R-:W-:Y:S01]  /*5f50*/  @!P6 FMUL R47, R47, R47 ;  /* 0x0000002f2f2fe220 */ /* 0x004fe20000400000 */
[----:B------:R-:W-:Y:S01]  /*5f60*/  FSETP.GEU.AND P6, PT, R66, -126, PT ;  /* 0xc2fc00004200780b */ /* 0x000fe20003fce000 */
[----:B------:R-:W-:Y:S01]  /*5f70*/  FADD R72, R11, R70 ;  /* 0x000000460b487221 */ /* 0x000fe20000000000 */
[----:B------:R-:W-:Y:S01]  /*5f80*/  FADD R26, R26, R67 ;  /* 0x000000431a1a7221 */ /* 0x000fe20000000000 */
[----:B------:R-:W-:Y:S01]  /*5f90*/  FADD R67, R25, R60 ;  /* 0x0000003c19437221 */ /* 0x000fe20000000000 */
[----:B------:R-:W2:Y:S01]  /*5fa0*/  MUFU.EX2 R51, R51 ;  /* 0x0000003300337308 */ /* 0x000ea20000000800 */
[----:B------:R-:W-:Y:S01]  /*5fb0*/  @!P5 FMUL R55, R55, 0.5 ;  /* 0x3f0000003737d820 */ /* 0x000fe20000400000 */
[----:B------:R-:W-:Y:S01]  /*5fc0*/  FADD R11, R15, R16 ;  /* 0x000000100f0b7221 */ /* 0x000fe20000000000 */
[----:B------:R-:W-:Y:S01]  /*5fd0*/  FADD R70, R23, R22 ;  /* 0x0000001617467221 */ /* 0x000fe20000000000 */
[----:B------:R-:W-:Y:S01]  /*5fe0*/  FADD R74, R74, R75 ;  /* 0x0000004b4a4a7221 */ /* 0x000fe20000000000 */
[----:B------:R-:W-:Y:S01]  /*5ff0*/  FADD R71, R71, R76 ;  /* 0x0000004c47477221 */ /* 0x000fe20000000000 */
[----:B------:R-:W-:Y:S01]  /*6000*/  FADD R77, R72, R77 ;  /* 0x0000004d484d7221 */ /* 0x000fe20000000000 */
[----:B------:R-:W-:Y:S01]  /*6010*/  FADD R11, R11, R70 ;  /* 0x000000460b0b7221 */ /* 0x000fe20000000000 */
[----:B------:R-:W3:Y:S01]  /*6020*/  MUFU.EX2 R55, R55 ;  /* 0x0000003700377308 */ /* 0x000ee20000000800 */
[----:B------:R-:W-:Y:S01]  /*6030*/  @!P6 FMUL R66, R66, 0.5 ;  /* 0x3f0000004242e820 */ /* 0x000fe20000400000 */
[----:B-1----:R-:W-:Y:S01]  /*6040*/  @!P4 FMUL R64, R64, R64 ;  /* 0x000000404040c220 */ /* 0x002fe20000400000 */
[----:B------:R-:W-:Y:S01]  /*6050*/  FSETP.GEU.AND P4, PT, R63, -126, PT ;  /* 0xc2fc00003f00780b */ /* 0x000fe20003f8e000 */
[----:B------:R-:W-:Y:S01]  /*6060*/  FADD R70, R30, R47 ;  /* 0x0000002f1e467221 */ /* 0x000fe20000000000 */
[----:B------:R-:W-:Y:S01]  /*6070*/  FADD R26, R11, R26 ;  /* 0x0000001a0b1a7221 */ /* 0x000fe20000000000 */
[----:B------:R-:W-:Y:S01]  /*6080*/  FADD R74, R74, R77 ;  /* 0x0000004d4a4a7221 */ /* 0x000fe20000000000 */
[----:B------:R-:W-:Y:S01]  /*6090*/  SHF.L.U32 R11, R7, 0x1f, RZ ;  /* 0x0000001f070b7819 */ /* 0x000fe200000006ff */
[----:B------:R-:W1:Y:S01]  /*60a0*/  MUFU.EX2 R66, R66 ;  /* 0x0000004200427308 */ /* 0x000e620000000800 */
[----:B--2---:R-:W-:Y:S01]  /*60b0*/  @!P3 FMUL R51, R51, R51 ;  /* 0x000000333333b220 */ /* 0x004fe20000400000 */
[----:B------:R-:W-:Y:S01]  /*60c0*/  FSETP.GEU.AND P3, PT, R68, -126, PT ;  /* 0xc2fc00004400780b */ /* 0x000fe20003f6e000 */
[----:B------:R-:W-:Y:S01]  /*60d0*/  FADD R71, R71, R26 ;  /* 0x0000001a47477221 */ /* 0x000fe20000000000 */
[----:B------:R-:W-:-:S02]  /*60e0*/  F2FP.F16.F32.PACK_AB R37, R54, R39 ;  /* 0x000000273625723e */ /* 0x000fc400000000ff */
[----:B------:R-:W-:Y:S01]  /*60f0*/  F2FP.F16.F32.PACK_AB R25, R30, R25 ;  /* 0x000000191e19723e */ /* 0x000fe200000000ff */
[----:B------:R-:W-:Y:S01]  /*6100*/  FADD R74, R74, R71 ;  /* 0x000000474a4a7221 */ /* 0x000fe20000000000 */
[----:B------:R-:W2:Y:S01]  /*6110*/  MUFU.EX2 R62, R62 ;  /* 0x0000003e003e7308 */ /* 0x000ea20000000800 */
[----:B---3--:R-:W-:Y:S01]  /*6120*/  @!P5 FMUL R55, R55, R55 ;  /* 0x000000373737d220 */ /* 0x008fe20000400000 */
[----:B------:R-:W-:Y:S01]  /*6130*/  FSETP.GEU.AND P5, PT, R78, -126, PT ;  /* 0xc2fc00004e00780b */ /* 0x000fe20003fae000 */
[----:B------:R-:W-:Y:S01]  /*6140*/  @!P4 FMUL R63, R63, 0.5 ;  /* 0x3f0000003f3fc820 */ /* 0x000fe20000400000 */
[----:B------:R-:W-:Y:S02]  /*6150*/  F2FP.F16.F32.PACK_AB R26, R15, R8 ;  /* 0x000000080f1a723e */ /* 0x000fe400000000ff */
[----:B------:R-:W-:Y:S01]  /*6160*/  F2FP.F16.F32.PACK_AB R30, R19, R10 ;  /* 0x0000000a131e723e */ /* 0x000fe200000000ff */
[----:B------:R-:W-:Y:S01]  /*6170*/  @!P3 FMUL R68, R68, 0.5 ;  /* 0x3f0000004444b820 */ /* 0x000fe20000400000 */
[----:B------:R-:W-:Y:S01]  /*6180*/  F2FP.F16.F32.PACK_AB R45, R55, R64 ;  /* 0x00000040372d723e */ /* 0x000fe200000000ff */
[----:B-1----:R-:W-:Y:S01]  /*6190*/  @!P6 FMUL R66, R66, R66 ;  /* 0x000000424242e220 */ /* 0x002fe20000400000 */
[----:B------:R-:W-:Y:S01]  /*61a0*/  FSETP.GEU.AND P6, PT, R82, -126, PT ;  /* 0xc2fc00005200780b */ /* 0x000fe20003fce000 */
[----:B------:R-:W1:Y:S04]  /*61b0*/  MUFU.EX2 R63, R63 ;  /* 0x0000003f003f7308 */ /* 0x000e680000000800 */
[----:B------:R-:W-:Y:S01]  /*61c0*/  @!P5 FMUL R78, R78, 0.5 ;  /* 0x3f0000004e4ed820 */ /* 0x000fe20000400000 */
[----:B--2---:R-:W-:Y:S01]  /*61d0*/  @!P2 FMUL R62, R62, R62 ;  /* 0x0000003e3e3ea220 */ /* 0x004fe20000400000 */
[----:B------:R-:W-:-:S02]  /*61e0*/  FSETP.GEU.AND P2, PT, R59, -126, PT ;  /* 0xc2fc00003b00780b */ /* 0x000fc40003f4e000 */
[----:B------:R-:W2:Y:S04]  /*61f0*/  MUFU.EX2 R68, R68 ;  /* 0x0000004400447308 */ /* 0x000ea80000000800 */
[----:B------:R-:W-:-:S04]  /*6200*/  @!P6 FMUL R82, R82, 0.5 ;  /* 0x3f0000005252e820 */ /* 0x000fc80000400000 */
[----:B------:R3:W4:Y:S01]  /*6210*/  MUFU.EX2 R18, R78 ;  /* 0x0000004e00127308 */ /* 0x0007220000000800 */
[----:B-1----:R-:W-:Y:S01]  /*6220*/  @!P4 FMUL R63, R63, R63 ;  /* 0x0000003f3f3fc220 */ /* 0x002fe20000400000 */
[----:B------:R-:W-:Y:S01]  /*6230*/  FSETP.GEU.AND P4, PT, R79, -126, PT ;  /* 0xc2fc00004f00780b */ /* 0x000fe20003f8e000 */
[----:B------:R-:W-:Y:S02]  /*6240*/  @!P2 FMUL R59, R59, 0.5 ;  /* 0x3f0000003b3ba820 */ /* 0x000fe40000400000 */
[----:B------:R-:W-:-:S03]  /*6250*/  FADD R81, R46, R63 ;  /* 0x0000003f2e517221 */ /* 0x000fc60000000000 */
[----:B------:R-:W1:Y:S01]  /*6260*/  MUFU.EX2 R82, R82 ;  /* 0x0000005200527308 */ /* 0x000e620000000800 */
[----:B--2---:R-:W-:Y:S01]  /*6270*/  @!P3 FMUL R68, R68, R68 ;  /* 0x000000444444b220 */ /* 0x004fe20000400000 */
[----:B------:R-:W-:Y:S01]  /*6280*/  FSETP.GEU.AND P3, PT, R83, -126, PT ;  /* 0xc2fc00005300780b */ /* 0x000fe20003f6e000 */
[----:B---3--:R-:W-:Y:S01]  /*6290*/  FADD R78, R29, R64 ;  /* 0x000000401d4e7221 */ /* 0x008fe20000000000 */
[----:B------:R-:W-:Y:S01]  /*62a0*/  FADD R153, R70, R81 ;  /* 0x0000005146997221 */ /* 0x000fe20000000000 */
[----:B------:R-:W-:Y:S01]  /*62b0*/  FADD R84, R33, R68 ;  /* 0x0000004421547221 */ /* 0x000fe20000000000 */
[----:B------:R-:W-:Y:S01]  /*62c0*/  FADD R70, R38, R55 ;  /* 0x0000003726467221 */ /* 0x000fe20000000000 */
[----:B------:R-:W-:Y:S01]  /*62d0*/  @!P4 FMUL R79, R79, 0.5 ;  /* 0x3f0000004f4fc820 */ /* 0x000fe20000400000 */
[----:B------:R-:W2:Y:S01]  /*62e0*/  MUFU.EX2 R59, R59 ;  /* 0x0000003b003b7308 */ /* 0x000ea20000000800 */
[----:B----4-:R-:W-:Y:S01]  /*62f0*/  @!P5 FMUL R18, R18, R18 ;  /* 0x000000121212d220 */ /* 0x010fe20000400000 */
[----:B------:R-:W-:Y:S01]  /*6300*/  FSETP.GEU.AND P5, PT, R86, -126, PT ;  /* 0xc2fc00005600780b */ /* 0x000fe20003fae000 */
[----:B------:R-:W-:Y:S01]  /*6310*/  FADD R152, R67, R84 ;  /* 0x0000005443987221 */ /* 0x000fe20000000000 */
[----:B------:R-:W-:Y:S01]  /*6320*/  FADD R67, R27, R62 ;  /* 0x0000003e1b437221 */ /* 0x000fe20000000000 */
[----:B------:R-:W-:-:S02]  /*6330*/  F2FP.F16.F32.PACK_AB R29, R38, R29 ;  /* 0x0000001d261d723e */ /* 0x000fc400000000ff */
[----:B------:R-:W-:Y:S01]  /*6340*/  @!P3 FMUL R83, R83, 0.5 ;  /* 0x3f0000005353b820 */ /* 0x000fe20000400000 */
[----:B------:R-:W3:Y:S01]  /*6350*/  MUFU.EX2 R79, R79 ;  /* 0x0000004f004f7308 */ /* 0x000ee20000000800 */
[----:B-1----:R-:W-:Y:S01]  /*6360*/  @!P6 FMUL R82, R82, R82 ;  /* 0x000000525252e220 */ /* 0x002fe20000400000 */
[----:B------:R-:W-:Y:S02]  /*6370*/  FSETP.GEU.AND P6, PT, R87, -126, PT ;  /* 0xc2fc00005700780b */ /* 0x000fe40003fce000 */
[----:B------:R-:W-:Y:S01]  /*6380*/  F2FP.F16.F32.PACK_AB R38, R41, R14 ;  /* 0x0000000e2926723e */ /* 0x000fe200000000ff */
[----:B------:R-:W-:Y:S01]  /*6390*/  FADD R85, R39, R82 ;  /* 0x0000005227557221 */ /* 0x000fe20000000000 */
[----:B------:R-:W-:Y:S01]  /*63a0*/  F2FP.F16.F32.PACK_AB R39, R58, R43 ;  /* 0x0000002b3a27723e */ /* 0x000fe200000000ff */
[----:B------:R-:W-:Y:S01]  /*63b0*/  @!P5 FMUL R86, R86, 0.5 ;  /* 0x3f0000005656d820 */ /* 0x000fe20000400000 */
[----:B------:R-:W1:Y:S01]  /*63c0*/  MUFU.EX2 R83, R83 ;  /* 0x0000005300537308 */ /* 0x000e620000000800 */
[----:B--2---:R-:W-:Y:S01]  /*63d0*/  @!P2 FMUL R59, R59, R59 ;  /* 0x0000003b3b3ba220 */ /* 0x004fe20000400000 */
[----:B------:R-:W-:Y:S01]  /*63e0*/  FSETP.GEU.AND P2, PT, R80, -126, PT ;  /* 0xc2fc00005000780b */ /* 0x000fe20003f4e000 */
[----:B------:R-:W-:Y:S01]  /*63f0*/  FADD R155, R78, R85 ;  /* 0x000000554e9b7221 */ /* 0x000fe20000000000 */
[----:B------:R-:W-:Y:S01]  /*6400*/  FADD R78, R35, R18 ;  /* 0x00000012234e7221 */ /* 0x000fe20000000000 */
[----:B------:R-:W-:-:S02]  /*6410*/  F2FP.F16.F32.PACK_AB R27, R34, R27 ;  /* 0x0000001b221b723e */ /* 0x000fc400000000ff */
[----:B------:R-:W-:Y:S01]  /*6420*/  @!P6 FMUL R87, R87, 0.5 ;  /* 0x3f0000005757e820 */ /* 0x000fe20000400000 */
[----:B------:R-:W2:Y:S01]  /*6430*/  MUFU.EX2 R86, R86 ;  /* 0x0000005600567308 */ /* 0x000ea20000000800 */
[----:B---3--:R-:W-:Y:S01]  /*6440*/  @!P4 FMUL R79, R79, R79 ;  /* 0x0000004f4f4fc220 */ /* 0x008fe20000400000 */
[----:B------:R-:W-:Y:S01]  /*6450*/  FADD R154, R67, R78 ;  /* 0x0000004e439a7221 */ /* 0x000fe20000000000 */
[----:B------:R-:W-:Y:S01]  /*6460*/  FADD R67, R34, R51 ;  /* 0x0000003322437221 */ /* 0x000fe20000000000 */
[----:B------:R-:W-:Y:S01]  /*6470*/  FADD R78, R42, R59 ;  /* 0x0000003b2a4e7221 */ /* 0x000fe20000000000 */
[----:B------:R-:W-:Y:S01]  /*6480*/  FADD R84, R50, R79 ;  /* 0x0000004f32547221 */ /* 0x000fe20000000000 */
[----:B------:R-:W-:Y:S01]  /*6490*/  FADD R152, R152, R155 ;  /* 0x0000009b98987221 */ /* 0x000fe20000000000 */
[----:B------:R-:W-:Y:S01]  /*64a0*/  @!P2 FMUL R80, R80, 0.5 ;  /* 0x3f0000005050a820 */ /* 0x000fe20000400000 */
[----:B------:R-:W3:Y:S01]  /*64b0*/  MUFU.EX2 R87, R87 ;  /* 0x0000005700577308 */ /* 0x000ee20000000800 */
[----:B-1----:R-:W-:Y:S01]  /*64c0*/  @!P3 FMUL R83, R83, R83 ;  /* 0x000000535353b220 */ /* 0x002fe20000400000 */
[----:B------:R-:W-:Y:S01]  /*64d0*/  FSETP.GEU.AND P3, PT, R9, -126, PT ;  /* 0xc2fc00000900780b */ /* 0x000fe20003f6e000 */
[----:B------:R-:W-:Y:S01]  /*64e0*/  FADD R84, R67, R84 ;  /* 0x0000005443547221 */ /* 0x000fe20000000000 */
[----:B------:R-:W-:Y:S01]  /*64f0*/  F2FP.F16.F32.PACK_AB R33, R46, R33 ;  /* 0x000000212e21723e */ /* 0x000fe200000000ff */
[----:B------:R-:W-:Y:S01]  /*6500*/  FADD R81, R54, R83 ;  /* 0x0000005336517221 */ /* 0x000fe20000000000 */
[----:B------:R-:W-:-:S02]  /*6510*/  F2FP.F16.F32.PACK_AB R35, R50, R35 ;  /* 0x000000233223723e */ /* 0x000fc400000000ff */
[----:B------:R-:W1:Y:S01]  /*6520*/  MUFU.EX2 R67, R80 ;  /* 0x0000005000437308 */ /* 0x000e620000000800 */
[----:B--2---:R-:W-:Y:S01]  /*6530*/  @!P5 FMUL R86, R86, R86 ;  /* 0x000000565656d220 */ /* 0x004fe20000400000 */
[----:B------:R-:W-:Y:S01]  /*6540*/  FADD R156, R70, R81 ;  /* 0x00000051469c7221 */ /* 0x000fe20000000000 */
[----:B------:R-:W-:Y:S01]  /*6550*/  FADD R70, R31, R66 ;  /* 0x000000421f467221 */ /* 0x000fe20000000000 */
[----:B------:R-:W-:Y:S01]  /*6560*/  F2FP.F16.F32.PACK_AB R31, R42, R31 ;  /* 0x0000001f2a1f723e */ /* 0x000fe200000000ff */
[----:B------:R-:W-:Y:S01]  /*6570*/  FADD R81, R43, R86 ;  /* 0x000000562b517221 */ /* 0x000fe20000000000 */
[----:B------:R-:W-:Y:S01]  /*6580*/  FADD R153, R153, R156 ;  /* 0x0000009c99997221 */ /* 0x000fe20000000000 */
[----:B------:R-:W-:Y:S01]  /*6590*/  @!P3 FMUL R9, R9, 0.5 ;  /* 0x3f0000000909b820 */ /* 0x000fe20000400000 */
[----:B------:R-:W-:Y:S01]  /*65a0*/  F2FP.F16.F32.PACK_AB R41, R47, R60 ;  /* 0x0000003c2f29723e */ /* 0x000fe200000000ff */
[----:B---3--:R-:W-:Y:S01]  /*65b0*/  @!P6 FMUL R87, R87, R87 ;  /* 0x000000575757e220 */ /* 0x008fe20000400000 */
[----:B------:R-:W-:Y:S01]  /*65c0*/  FADD R81, R70, R81 ;  /* 0x0000005146517221 */ /* 0x000fe20000000000 */
[----:B------:R-:W-:-:S02]  /*65d0*/  F2FP.F16.F32.PACK_AB R42, R16, R49 ;  /* 0x00000031102a723e */ /* 0x000fc400000000ff */
[----:B------:R-:W2:Y:S01]  /*65e0*/  MUFU.EX2 R9, R9 ;  /* 0x0000000900097308 */ /* 0x000ea20000000800 */
[----:B------:R-:W-:Y:S01]  /*65f0*/  FADD R85, R58, R87 ;  /* 0x000000573a557221 */ /* 0x000fe20000000000 */
[----:B------:R-:W-:Y:S01]  /*6600*/  FADD R81, R154, R81 ;  /* 0x000000519a517221 */ /* 0x000fe20000000000 */
[----:B------:R-:W-:Y:S01]  /*6610*/  F2FP.F16.F32.PACK_AB R43, R51, R62 ;  /* 0x0000003e332b723e */ /* 0x000fe200000000ff */
[----:B-1----:R-:W-:Y:S01]  /*6620*/  @!P2 FMUL R67, R67, R67 ;  /* 0x000000434343a220 */ /* 0x002fe20000400000 */
[----:B------:R-:W-:Y:S01]  /*6630*/  FADD R85, R78, R85 ;  /* 0x000000554e557221 */ /* 0x000fe20000000000 */
[----:B------:R-:W-:Y:S01]  /*6640*/  FADD R81, R152, R81 ;  /* 0x0000005198517221 */ /* 0x000fe20000000000 */
[----:B------:R1:W3:Y:S01]  /*6650*/  SYNCS.PHASECHK.TRANS64.TRYWAIT P2, [UR10+0x30000], R11 ;  /* 0x0300000bff0075a7 */ /* 0x0002e2000804014a */
[-C--:B------:R-:W-:Y:S01]  /*6660*/  FMUL R90, R90, R67.reuse ;  /* 0x000000435a5a7220 */ /* 0x080fe20000400000 */
[----:B------:R-:W-:Y:S01]  /*6670*/  FADD R84, R84, R85 ;  /* 0x0000005554547221 */ /* 0x000fe20000000000 */
[-C--:B------:R-:W-:Y:S01]  /*6680*/  FMUL R91, R91, R67.reuse ;  /* 0x000000435b5b7220 */ /* 0x080fe20000400000 */
[-C--:B------:R-:W-:Y:S01]  /*6690*/  FMUL R94, R94, R67.reuse ;  /* 0x000000435e5e7220 */ /* 0x080fe20000400000 */
[-C--:B------:R-:W-:Y:S01]  /*66a0*/  FMUL R95, R95, R67.reuse ;  /* 0x000000435f5f7220 */ /* 0x080fe20000400000 */
[----:B------:R-:W-:Y:S01]  /*66b0*/  FADD R84, R153, R84 ;  /* 0x0000005499547221 */ /* 0x000fe20000000000 */
[-C--:B------:R-:W-:Y:S01]  /*66c0*/  FMUL R98, R98, R67.reuse ;  /* 0x0000004362627220 */ /* 0x080fe20000400000 */
[-C--:B------:R-:W-:Y:S01]  /*66d0*/  FMUL R99, R99, R67.reuse ;  /* 0x0000004363637220 */ /* 0x080fe20000400000 */
[----:B------:R-:W-:Y:S01]  /*66e0*/  FMUL R102, R102, R67 ;  /* 0x0000004366667220 */ /* 0x000fe20000400000 */
[----:B--2---:R-:W-:Y:S01]  /*66f0*/  @!P3 FMUL R9, R9, R9 ;  /* 0x000000090909b220 */ /* 0x004fe20000400000 */
[----:B------:R-:W-:Y:S01]  /*6700*/  FADD R84, R81, R84 ;  /* 0x0000005451547221 */ /* 0x000fe20000000000 */
[-C--:B------:R-:W-:Y:S01]  /*6710*/  FMUL R103, R103, R67.reuse ;  /* 0x0000004367677220 */ /* 0x080fe20000400000 */
[----:B------:R-:W-:Y:S01]  /*6720*/  FMUL R106, R106, R67 ;  /* 0x000000436a6a7220 */ /* 0x000fe20000400000 */
[----:B------:R-:W-:Y:S01]  /*6730*/  FFMA R2, R9, R2, R74 ;  /* 0x0000000209027223 */ /* 0x000fe2000000004a */
[----:B------:R-:W-:Y:S01]  /*6740*/  FFMA R0, R67, R0, R84 ;  /* 0x0000000043007223 */ /* 0x000fe20000000054 */
[-C--:B------:R-:W-:Y:S01]  /*6750*/  FMUL R88, R88, R9.reuse ;  /* 0x0000000958587220 */ /* 0x080fe20000400000 */
        /* <DEDUP_REMOVED lines=30> */
[----:B------:R-:W-:Y:S01]  /*6940*/  FMUL R149, R149, R9 ;  /* 0x0000000995957220 */ /* 0x000fe20000400000 */
        /* <DEDUP_REMOVED lines=23> */
[----:B------:R-:W-:-:S02]  /*6ac0*/  F2FP.F16.F32.PACK_AB R34, R23, R12 ;  /* 0x0000000c1722723e */ /* 0x000fc400000000ff */
[----:B------:R-:W-:Y:S02]  /*6ad0*/  F2FP.F16.F32.PACK_AB R46, R20, R57 ;  /* 0x00000039142e723e */ /* 0x000fe400000000ff */
[----:B------:R-:W-:Y:S02]  /*6ae0*/  F2FP.F16.F32.PACK_AB R47, R59, R66 ;  /* 0x000000423b2f723e */ /* 0x000fe400000000ff */
[----:B------:R-:W-:Y:S02]  /*6af0*/  F2FP.F16.F32.PACK_AB R49, R63, R68 ;  /* 0x000000443f31723e */ /* 0x000fe400000000ff */
[----:B------:R-:W-:Y:S02]  /*6b00*/  F2FP.F16.F32.PACK_AB R50, R22, R65 ;  /* 0x000000411632723e */ /* 0x000fe400000000ff */
[----:B------:R-:W-:Y:S02]  /*6b10*/  F2FP.F16.F32.PACK_AB R51, R79, R18 ;  /* 0x000000124f33723e */ /* 0x000fe400000000ff */
[----:B------:R-:W-:-:S02]  /*6b20*/  F2FP.F16.F32.PACK_AB R53, R83, R82 ;  /* 0x000000525335723e */ /* 0x000fc400000000ff */
[----:B------:R-:W-:Y:S01]  /*6b30*/  F2FP.F16.F32.PACK_AB R54, R56, R73 ;  /* 0x000000493836723e */ /* 0x000fe200000000ff */
[----:B-1-3--:R-:W-:Y:S06]  /*6b40*/  @!P0 BRA `(.L_x_27) ;  /* 0x0000000000048947 */ /* 0x00afec0003800000 */
[----:B------:R-:W-:Y:S01]  /*6b50*/  BPT.TRAP 0x1 ;  /* 0x000000040000795c */ /* 0x000fe20000300000 */
.L_x_27:
[----:B------:R-:W-:Y:S05]  /*6b60*/  @P2 BRA `(.L_x_28) ;  /* 0x0000000000082947 */ /* 0x000fea0003800000 */
[----:B------:R-:W1:Y:S02]  /*6b70*/  SYNCS.PHASECHK.TRANS64.TRYWAIT P2, [UR10+0x30000], R11 ;  /* 0x0300000bff0075a7 */ /* 0x000e64000804014a */
[----:B-1----:R-:W-:Y:S05]  /*6b80*/  @!P2 BRA `(.L_x_29) ;  /* 0x000000680098a947 */ /* 0x002fea0003800000 */
.L_x_28:
[----:B------:R-:W-:Y:S01]  /*6b90*/  ULEA UR10, UR4, UR7, 0xb ;  /* 0x00000007040a7291 */ /* 0x000fe2000f8e583f */
[----:B------:R-:W-:Y:S01]  /*6ba0*/  WARPGROUP.ARRIVE ;  /* 0x00000000000079c5 */ /* 0x000fe20000000000 */
[----:B------:R-:W-:Y:S01]  /*6bb0*/  UMOV UR11, 0x40000040 ;  /* 0x40000040000b7882 */ /* 0x000fe20000000000 */
[----:B------:R-:W-:Y:S01]  /*6bc0*/  UMOV UR15, 0x40000040 ;  /* 0x40000040000f7882 */ /* 0x000fe20000000000 */
[----:B------:R-:W-:Y:S01]  /*6bd0*/  UIADD3 UR14, UR10, 0x80, URZ ;  /* 0x000000800a0e7890 */ /* 0x000fe2000fffe03f */
[----:B------:R-:W-:-:S04]  /*6be0*/  F2FP.F16.F32.PACK_AB R55, R87, R86 ;  /* 0x000000565737723e */ /* 0x000fc800000000ff */
[----:B------:R-:W-:Y:S01]  /*6bf0*/  HGMMA.64x128x16.F32 R88, R24, gdesc[UR8].tnspB, R88, gsb0 ;  /* 0x41e0000818587df0 */ /* 0x000fe20008000858 */
[----:B------:R-:W-:Y:S02]  /*6c00*/  UMOV UR11, 0x40000040 ;  /* 0x40000040000b7882 */ /* 0x000fe40000000000 */
        /* <DEDUP_REMOVED lines=25> */
[----:B------:R-:W-:Y:S01]  /*6da0*/  UIADD3 UR10, UR10, 0x380, URZ ;  /* 0x000003800a0a7890 */ /* 0x000fe2000fffe03f */
[----:B------:R-:W-:Y:S02]  /*6db0*/  WARPGROUP.DEPBAR.LE gsb0, 0x0 ;  /* 0x00008000000079c5 */ /* 0x000fe40000010000 */
[----:B------:R-:W-:-:S06]  /*6dc0*/  WARPGROUP.ARRIVE ;  /* 0x00000000000079c5 */ /* 0x000fcc0000000000 */
[----:B------:R-:W-:Y:S03]  /*6dd0*/  HGMMA.64x128x16.F32 R88, R48, gdesc[UR12].tnspB, R88, gsb0 ;  /* 0x41e0000c30587df0 */ /* 0x000fe60008000858 */
[----:B------:R-:W-:Y:S02]  /*6de0*/  WARPGROUP.DEPBAR.LE gsb0, 0x0 ;  /* 0x00008000000079c5 */ /* 0x000fe40000010000 */
[----:B------:R-:W-:-:S07]  /*6df0*/  WARPGROUP.ARRIVE ;  /* 0x00000000000079c5 */ /* 0x000fce0000000000 */
[----:B------:R-:W-:Y:S03]  /*6e00*/  HGMMA.64x128x16.F32 R88, R52, gdesc[UR8].tnspB, R88, gsb0 ;  /* 0x41e0000834587df0 */ /* 0x000fe60008000858 */
[----:B------:R-:W-:Y:S02]  /*6e10*/  WARPGROUP.DEPBAR.LE gsb0, 0x0 ;  /* 0x00008000000079c5 */ /* 0x000fe40000010000 */
[----:B------:R-:W-:Y:S05]  /*6e20*/  @!P0 BRA `(.L_x_30) ;  /* 0x0000000000048947 */ /* 0x000fea0003800000 */
[----:B------:R-:W-:Y:S01]  /*6e30*/  BPT.TRAP 0x1 ;  /* 0x000000040000795c */ /* 0x000fe20000300000 */
.L_x_30:
[----:B------:R-:W-:-:S04]  /*6e40*/  ULEA UR10, UR38, UR37, 0x3 ;  /* 0x00000025260a7291 */ /* 0x000fc8000f8e183f */
[----:B------:R-:W-:-:S04]  /*6e50*/  UIADD3 UR10, UR10, 0x30028, URZ ;  /* 0x000300280a0a7890 */ /* 0x000fc8000fffe03f */
[----:B------:R-:W-:-:S09]  /*6e60*/  UPRMT UR10, URZ, 0x654, UR10 ;  /* 0x000006543f0a7896 */ /* 0x000fd2000800000a */
[----:B------:R-:W-:Y:S01]  /*6e70*/  SYNCS.ARRIVE.TRANS64.RED.A1T0 RZ, [UR10], RZ ;  /* 0x000000ffffff79a7 */ /* 0x000fe2000810040a */
[----:B------:R-:W-:Y:S05]  /*6e80*/  @P1 BRA `(.L_x_31) ;  /* 0x0000000000041947 */ /* 0x000fea0003800000 */
[----:B------:R-:W-:Y:S01]  /*6e90*/  BPT.TRAP 0x1 ;  /* 0x000000040000795c */ /* 0x000fe20000300000 */
.L_x_31:
[----:B------:R-:W-:-:S04]  /*6ea0*/  UIADD3 UR38, UR38, 0x1, URZ ;  /* 0x0000000126267890 */ /* 0x000fc8000fffe03f */
[----:B------:R-:W-:-:S04]  /*6eb0*/  UISETP.NE.AND UP0, UPT, UR38, 0x5, UPT ;  /* 0x000000052600788c */ /* 0x000fc8000bf05270 */
[----:B------:R-:W-:Y:S01]  /*6ec0*/  USEL UR38, UR38, URZ, UP0 ;  /* 0x0000003f26267287 */ /* 0x000fe20008000000 */
[----:B------:R-:W-:Y:S11]  /*6ed0*/  @!P0 BRA `(.L_x_32) ;  /* 0x0000000000048947 */ /* 0x000ff60003800000 */
[----:B------:R-:W-:Y:S01]  /*6ee0*/  BPT.TRAP 0x1 ;  /* 0x000000040000795c */ /* 0x000fe20000300000 */
.L_x_32:
[----:B------:R-:W-:-:S04]  /*6ef0*/  ULEA UR10, UR38, UR37, 0x3 ;  /* 0x00000025260a7291 */ /* 0x000fc8000f8e183f */
[----:B------:R-:W-:-:S04]  /*6f00*/  UIADD3 UR10, UR10, 0x30028, URZ ;  /* 0x000300280a0a7890 */ /* 0x000fc8000fffe03f */
[----:B------:R-:W-:-:S09]  /*6f10*/  UPRMT UR10, URZ, 0x654, UR10 ;  /* 0x000006543f0a7896 */ /* 0x000fd2000800000a */
[----:B------:R-:W-:Y:S01]  /*6f20*/  SYNCS.ARRIVE.TRANS64.RED.A1T0 RZ, [UR10], RZ ;  /* 0x000000ffffff79a7 */ /* 0x000fe2000810040a */
[----:B------:R-:W-:Y:S05]  /*6f30*/  @P1 BRA `(.L_x_33) ;  /* 0x0000000000041947 */ /* 0x000fea0003800000 */
[----:B------:R-:W-:Y:S01]  /*6f40*/  BPT.TRAP 0x1 ;  /* 0x000000040000795c */ /* 0x000fe20000300000 */
.L_x_33:
[----:B------:R-:W-:Y:S01]  /*6f50*/  UIADD3 UR4, UR4, 0x1, URZ ;  /* 0x0000000104047890 */ /* 0x000fe2000fffe03f */
[C---:B------:R-:W-:Y:S01]  /*6f60*/  ISETP.GT.AND P2, PT, R6.reuse, 0x2, PT ;  /* 0x000000020600780c */ /* 0x040fe20003f44270 */
[----:B------:R-:W-:Y:S01]  /*6f70*/  UIADD3 UR38, UR38, 0x1, URZ ;  /* 0x0000000126267890 */ /* 0x000fe2000fffe03f */
[----:B------:R-:W-:Y:S01]  /*6f80*/  IADD3 R6, R6, -0x1, RZ ;  /* 0xffffffff06067810 */ /* 0x000fe20007ffe0ff */
[----:B------:R-:W-:Y:S01]  /*6f90*/  UISETP.NE.AND UP2, UPT, UR4, 0x5, UPT ;  /* 0x000000050400788c */ /* 0x000fe2000bf45270 */
[----:B------:R-:W-:Y:S01]  /*6fa0*/  IADD3 R3, R3, 0x80, RZ ;  /* 0x0000008003037810 */ /* 0x000fe20007ffe0ff */
[----:B------:R-:W-:Y:S01]  /*6fb0*/  UISETP.NE.AND UP0, UPT, UR38, 0x5, UPT ;  /* 0x000000052600788c */ /* 0x000fe2000bf05270 */
[----:B------:R-:W-:Y:S01]  /*6fc0*/  MOV R9, R4 ;  /* 0x0000000400097202 */ /* 0x000fe20000000f00 */
[----:B------:R-:W-:Y:S01]  /*6fd0*/  USEL UR10, URZ, 0x1, UP2 ;  /* 0x000000013f0a7887 */ /* 0x000fe20009000000 */
[----:B-1----:R-:W-:Y:S01]  /*6fe0*/  MOV R11, R5 ;  /* 0x00000005000b7202 */ /* 0x002fe20000000f00 */
[----:B------:R-:W-:-:S02]  /*6ff0*/  USEL UR38, UR38, URZ, UP0 ;  /* 0x0000003f26267287 */ /* 0x000fc40008000000 */
[----:B------:R-:W-:Y:S02]  /*7000*/  USEL UR4, UR4, URZ, UP2 ;  /* 0x0000003f04047287 */ /* 0x000fe40009000000 */
[----:B------:R-:W-:Y:S01]  /*7010*/  LOP3.LUT R10, R7, UR10, RZ, 0x3c, !PT ;  /* 0x0000000a070a7c12 */ /* 0x000fe2000f8e3cff */
[----:B------:R-:W-:Y:S09]  /*7020*/  @P2 BRA `(.L_x_34) ;  /* 0xffffffd000fc2947 */ /* 0x000ff2000383ffff */
.L_x_23:
[----:B------:R-:W-:-:S13]  /*7030*/  ISETP.GE.AND P2, PT, R6, 0x1, PT ;  /* 0x000000010600780c */ /* 0x000fda0003f46270 */
[----:B------:R-:W-:Y:S05]  /*7040*/  @!P2 BRA `(.L_x_35) ;  /* 0x00000034003ca947 */ /* 0x000fea0003800000 */
[----:B------:R-:W-:Y:S01]  /*7050*/  MOV R9, R4 ;  /* 0x0000000400097202 */ /* 0x000fe20000000f00 */
[----:B------:R-:W-:Y:S01]  /*7060*/  IMAD.MOV.U32 R8, RZ, RZ, R5 ;  /* 0x000000ffff087224 */ /* 0x000fe200078e0005 */
[----:B------:R-:W-:Y:S01]  /*7070*/  ULDC UR39, c[0x0][0x604] ;  /* 0x0001810000277ab9 */ /* 0x000fe20000000800 */
[----:B------:R-:W-:-:S05]  /*7080*/  ULDC UR40, c[0x0][0x28c] ;  /* 0x0000a30000287ab9 */ /* 0x000fca0000000800 */
.L_x_46:
[----:B------:R-:W-:Y:S05]  /*7090*/  @!P0 BRA `(.L_x_36) ;  /* 0x0000000000048947 */ /* 0x000fea0003800000 */
[----:B------:R-:W-:Y:S01]  /*70a0*/  BPT.TRAP 0x1 ;  /* 0x000000040000795c */ /* 0x000fe20000300000 */
.L_x_36:
[----:B------:R-:W-:Y:S01]  /*70b0*/  ULEA UR10, UR4, UR37, 0x3 ;  /* 0x00000025040a7291 */ /* 0x000fe2000f8e183f */
[----:B------:R-:W-:-:S08]  /*70c0*/  SHF.L.U32 R4, R10, 0x1f, RZ ;  /* 0x0000001f0a047819 */ /* 0x000fd000000006ff */
[----:B------:R-:W1:Y:S02]  /*70d0*/  SYNCS.PHASECHK.TRANS64.TRYWAIT P2, [UR10+0x30000], R4 ;  /* 0x03000004ff0075a7 */ /* 0x000e64000804014a */
[----:B-1----:R-:W-:Y:S05]  /*70e0*/  @!P2 BRA `(.L_x_37) ;  /* 0x000000640058a947 */ /* 0x002fea0003800000 */
.L_x_110:
        /* <DEDUP_REMOVED lines=47> */
.L_x_38:
[C---:B-1----:R-:W-:Y:S01]  /*73e0*/  IADD3 R5, R3.reuse, 0x8, RZ ;  /* 0x0000000803057810 */ /* 0x042fe20007ffe0ff */
[----:B------:R-:W-:Y:S01]  /*73f0*/  ULEA UR10, UR4, UR37, 0x3 ;  /* 0x00000025040a7291 */ /* 0x000fe2000f8e183f */
[----:B------:R-:W-:Y:S02]  /*7400*/  IADD3 R4, R3, 0x1, RZ ;  /* 0x0000000103047810 */ /* 0x000fe40007ffe0ff */
[----:B------:R-:W-:Y:S02]  /*7410*/  ISETP.GE.AND P2, PT, R5, UR40, PT ;  /* 0x0000002805007c0c */ /* 0x000fe4000bf46270 */
[C---:B------:R-:W-:Y:S02]  /*7420*/  ISETP.GE.AND P4, PT, R3.reuse, UR40, PT ;  /* 0x0000002803007c0c */ /* 0x040fe4000bf86270 */
[----:B------:R-:W-:Y:S02]  /*7430*/  IADD3 R5, R3, 0x11, RZ ;  /* 0x0000001103057810 */ /* 0x000fe40007ffe0ff */
[----:B------:R-:W-:-:S02]  /*7440*/  ISETP.GE.AND P3, PT, R4, UR40, PT ;  /* 0x0000002804007c0c */ /* 0x000fc4000bf66270 */
[----:B------:R-:W-:Y:S02]  /*7450*/  FSEL R24, R24, -INF , !P4 ;  /* 0xff80000018187808 */ /* 0x000fe40006000000 */
[----:B------:R-:W-:Y:S02]  /*7460*/  FSEL R15, R26, -INF , !P4 ;  /* 0xff8000001a0f7808 */ /* 0x000fe40006000000 */
[----:B------:R-:W-:Y:S02]  /*7470*/  IADD3 R4, R3, 0x10, RZ ;  /* 0x0000001003047810 */ /* 0x000fe40007ffe0ff */
[----:B------:R-:W-:Y:S01]  /*7480*/  ISETP.GE.AND P4, PT, R5, UR40, PT ;  /* 0x0000002805007c0c */ /* 0x000fe2000bf86270 */
[C---:B------:R-:W-:Y:S01]  /*7490*/  VIADD R5, R3.reuse, 0x19 ;  /* 0x0000001903057836 */ /* 0x040fe20000000000 */
[----:B------:R-:W-:Y:S02]  /*74a0*/  ISETP.GE.AND P6, PT, R4, UR40, PT ;  /* 0x0000002804007c0c */ /* 0x000fe4000bfc6270 */
[----:B------:R-:W-:-:S02]  /*74b0*/  IADD3 R10, R3, 0x9, RZ ;  /* 0x00000009030a7810 */ /* 0x000fc40007ffe0ff */
[----:B------:R-:W-:Y:S02]  /*74c0*/  IADD3 R4, R3, 0x18, RZ ;  /* 0x0000001803047810 */ /* 0x000fe40007ffe0ff */
[----:B------:R-:W-:Y:S02]  /*74d0*/  FSEL R28, R28, -INF , !P2 ;  /* 0xff8000001c1c7808 */ /* 0x000fe40005000000 */
[----:B------:R-:W-:Y:S02]  /*74e0*/  FSEL R13, R30, -INF , !P2 ;  /* 0xff8000001e0d7808 */ /* 0x000fe40005000000 */
[----:B------:R-:W-:Y:S02]  /*74f0*/  ISETP.GE.AND P2, PT, R5, UR40, PT ;  /* 0x0000002805007c0c */ /* 0x000fe4000bf46270 */
[----:B------:R-:W-:Y:S02]  /*7500*/  IADD3 R5, R3, 0x21, RZ ;  /* 0x0000002103057810 */ /* 0x000fe40007ffe0ff */
[----:B------:R-:W-:-:S02]  /*7510*/  FSEL R25, R25, -INF , !P3 ;  /* 0xff80000019197808 */ /* 0x000fc40005800000 */
[----:B------:R-:W-:Y:S02]  /*7520*/  FSEL R27, R27, -INF , !P3 ;  /* 0xff8000001b1b7808 */ /* 0x000fe40005800000 */
[----:B------:R-:W-:Y:S02]  /*7530*/  ISETP.GE.AND P5, PT, R10, UR40, PT ;  /* 0x000000280a007c0c */ /* 0x000fe4000bfa6270 */
[----:B------:R-:W-:Y:S02]  /*7540*/  ISETP.GE.AND P3, PT, R4, UR40, PT ;  /* 0x0000002804007c0c */ /* 0x000fe4000bf66270 */
[----:B------:R-:W-:Y:S02]  /*7550*/  IADD3 R4, R3, 0x20, RZ ;  /* 0x0000002003047810 */ /* 0x000fe40007ffe0ff */
[----:B------:R-:W-:Y:S02]  /*7560*/  FSEL R32, R32, -INF , !P6 ;  /* 0xff80000020207808 */ /* 0x000fe40007000000 */
[----:B------:R-:W-:-:S02]  /*7570*/  FSEL R34, R34, -INF , !P6 ;  /* 0xff80000022227808 */ /* 0x000fc40007000000 */
[----:B------:R-:W-:Y:S02]  /*7580*/  ISETP.GE.AND P6, PT, R5, UR40, PT ;  /* 0x0000002805007c0c */ /* 0x000fe4000bfc6270 */
[----:B------:R-:W-:Y:S02]  /*7590*/  IADD3 R5, R3, 0x28, RZ ;  /* 0x0000002803057810 */ /* 0x000fe40007ffe0ff */
[----:B------:R-:W-:Y:S02]  /*75a0*/  FSEL R29, R29, -INF , !P5 ;  /* 0xff8000001d1d7808 */ /* 0x000fe40006800000 */
[----:B------:R-:W-:Y:S02]  /*75b0*/  FSEL R31, R31, -INF , !P5 ;  /* 0xff8000001f1f7808 */ /* 0x000fe40006800000 */
[----:B------:R-:W-:Y:S02]  /*75c0*/  ISETP.GE.AND P5, PT, R4, UR40, PT ;  /* 0x0000002804007c0c */ /* 0x000fe4000bfa6270 */
[----:B------:R-:W-:-:S02]  /*75d0*/  FSEL R33, R33, -INF , !P4 ;  /* 0xff80000021217808 */ /* 0x000fc40006000000 */
[----:B------:R-:W-:Y:S02]  /*75e0*/  FSEL R35, R35, -INF , !P4 ;  /* 0xff80000023237808 */ /* 0x000fe40006000000 */
[----:B------:R-:W-:Y:S02]  /*75f0*/  FMNMX R4, R15, R8, !PT ;  /* 0x000000080f047209 */ /* 0x000fe40007800000 */
[----:B------:R-:W-:Y:S02]  /*7600*/  ISETP.GE.AND P4, PT, R5, UR40, PT ;  /* 0x0000002805007c0c */ /* 0x000fe4000bf86270 */
[----:B------:R-:W-:Y:S02]  /*7610*/  IADD3 R5, R3, 0x29, RZ ;  /* 0x0000002903057810 */ /* 0x000fe40007ffe0ff */
[----:B------:R-:W-:Y:S02]  /*7620*/  FMNMX R4, R27, R4, !PT ;  /* 0x000000041b047209 */ /* 0x000fe40007800000 */
[----:B------:R-:W-:-:S02]  /*7630*/  FSEL R36, R36, -INF , !P3 ;  /* 0xff80000024247808 */ /* 0x000fc40005800000 */
[----:B------:R-:W-:Y:S02]  /*7640*/  FSEL R38, R38, -INF , !P3 ;  /* 0xff80000026267808 */ /* 0x000fe40005800000 */
[----:B------:R-:W-:Y:S02]  /*7650*/  ISETP.GE.AND P3, PT, R5, UR40, PT ;  /* 0x0000002805007c0c */ /* 0x000fe4000bf66270 */
[----:B------:R-:W-:Y:S02]  /*7660*/  IADD3 R5, R3, 0x30, RZ ;  /* 0x0000003003057810 */ /* 0x000fe40007ffe0ff */
[----:B------:R-:W-:Y:S02]  /*7670*/  FMNMX R4, R13, R4, !PT ;  /* 0x000000040d047209 */ /* 0x000fe40007800000 */
[----:B------:R-:W-:Y:S02]  /*7680*/  FSEL R37, R37, -INF , !P2 ;  /* 0xff80000025257808 */ /* 0x000fe40005000000 */
[----:B------:R-:W-:-:S02]  /*7690*/  FSEL R39, R39, -INF , !P2 ;  /* 0xff80000027277808 */ /* 0x000fc40005000000 */
[----:B------:R-:W-:Y:S02]  /*76a0*/  ISETP.GE.AND P2, PT, R5, UR40, PT ;  /* 0x0000002805007c0c */ /* 0x000fe4000bf46270 */
[----:B------:R-:W-:Y:S02]  /*76b0*/  FMNMX R5, R31, R4, !PT ;  /* 0x000000041f057209 */ /* 0x000fe40007800000 */
[----:B------:R-:W-:Y:S02]  /*76c0*/  FSEL R42, R42, -INF , !P5 ;  /* 0xff8000002a2a7808 */ /* 0x000fe40006800000 */
[----:B------:R-:W-:Y:S02]  /*76d0*/  FMNMX R4, R34, R5, !PT ;  /* 0x0000000522047209 */ /* 0x000fe40007800000 */
[----:B------:R-:W-:Y:S02]  /*76e0*/  IADD3 R10, R3, 0x31, RZ ;  /* 0x00000031030a7810 */ /* 0x000fe40007ffe0ff */
[----:B------:R-:W-:-:S02]  /*76f0*/  FMNMX R5, R35, R4, !PT ;  /* 0x0000000423057209 */ /* 0x000fc40007800000 */
[----:B------:R-:W-:Y:S02]  /*7700*/  FSEL R40, R40, -INF , !P5 ;  /* 0xff80000028287808 */ /* 0x000fe40006800000 */
[----:B------:R-:W-:Y:S02]  /*7710*/  FMNMX R4, R38, R5, !PT ;  /* 0x0000000526047209 */ /* 0x000fe40007800000 */
[----:B------:R-:W-:Y:S02]  /*7720*/  FSEL R43, R43, -INF , !P6 ;  /* 0xff8000002b2b7808 */ /* 0x000fe40007000000 */
[----:B------:R-:W-:Y:S02]  /*7730*/  FMNMX R5, R39, R4, !PT ;  /* 0x0000000427057209 */ /* 0x000fe40007800000 */
[----:B------:R-:W-:Y:S01]  /*7740*/  ISETP.GE.AND P5, PT, R10, UR40, PT ;  /* 0x000000280a007c0c */ /* 0x000fe2000bfa6270 */
[----:B------:R-:W-:Y:S01]  /*7750*/  VIADD R10, R3, 0x38 ;  /* 0x00000038030a7836 */ /* 0x000fe20000000000 */
[----:B------:R-:W-:-:S02]  /*7760*/  FMNMX R4, R42, R5, !PT ;  /* 0x000000052a047209 */ /* 0x000fc40007800000 */
[----:B------:R-:W-:Y:S02]  /*7770*/  FSEL R46, R46, -INF , !P4 ;  /* 0xff8000002e2e7808 */ /* 0x000fe40006000000 */
[----:B------:R-:W-:Y:S02]  /*7780*/  FMNMX R5, R43, R4, !PT ;  /* 0x000000042b057209 */ /* 0x000fe40007800000 */
[----:B------:R-:W-:Y:S02]  /*7790*/  FSEL R41, R41, -INF , !P6 ;  /* 0xff80000029297808 */ /* 0x000fe40007000000 */
[----:B------:R-:W-:Y:S02]  /*77a0*/  ISETP.GE.AND P6, PT, R10, UR40, PT ;  /* 0x000000280a007c0c */ /* 0x000fe4000bfc6270 */
[----:B------:R-:W-:Y:S02]  /*77b0*/  IADD3 R10, R3, 0x39, RZ ;  /* 0x00000039030a7810 */ /* 0x000fe40007ffe0ff */
[----:B------:R-:W-:-:S02]  /*77c0*/  FSEL R47, R47, -INF , !P3 ;  /* 0xff8000002f2f7808 */ /* 0x000fc40005800000 */
[----:B------:R-:W-:Y:S02]  /*77d0*/  FMNMX R4, R46, R5, !PT ;  /* 0x000000052e047209 */ /* 0x000fe40007800000 */
[----:B------:R-:W-:Y:S02]  /*77e0*/  FSEL R44, R44, -INF , !P4 ;  /* 0xff8000002c2c7808 */ /* 0x000fe40006000000 */
[----:B------:R-:W-:Y:S02]  /*77f0*/  ISETP.GE.AND P4, PT, R10, UR40, PT ;  /* 0x000000280a007c0c */ /* 0x000fe4000bf86270 */
[----:B------:R-:W-:Y:S02]  /*7800*/  FSEL R50, R50, -INF , !P2 ;  /* 0xff80000032327808 */ /* 0x000fe40005000000 */
[----:B------:R-:W-:Y:S02]  /*7810*/  FMNMX R5, R47, R4, !PT ;  /* 0x000000042f057209 */ /* 0x000fe40007800000 */
[----:B------:R-:W-:-:S02]  /*7820*/  IADD3 R10, R3, 0x40, RZ ;  /* 0x00000040030a7810 */ /* 0x000fc40007ffe0ff */
[----:B------:R-:W-:Y:S02]  /*7830*/  FSEL R45, R45, -INF , !P3 ;  /* 0xff8000002d2d7808 */ /* 0x000fe40005800000 */
[----:B------:R-:W-:Y:S02]  /*7840*/  FSEL R51, R51, -INF , !P5 ;  /* 0xff80000033337808 */ /* 0x000fe40006800000 */
[----:B------:R-:W-:Y:S02]  /*7850*/  FMNMX R4, R50, R5, !PT ;  /* 0x0000000532047209 */ /* 0x000fe40007800000 */
[----:B------:R-:W-:Y:S02]  /*7860*/  ISETP.GE.AND P3, PT, R10, UR40, PT ;  /* 0x000000280a007c0c */ /* 0x000fe4000bf66270 */
[----:B------:R-:W-:Y:S02]  /*7870*/  IADD3 R10, R3, 0x41, RZ ;  /* 0x00000041030a7810 */ /* 0x000fe40007ffe0ff */
[----:B------:R-:W-:-:S02]  /*7880*/  FSEL R54, R54, -INF , !P6 ;  /* 0xff80000036367808 */ /* 0x000fc40007000000 */
[----:B------:R-:W-:Y:S02]  /*7890*/  FMNMX R5, R51, R4, !PT ;  /* 0x0000000433057209 */ /* 0x000fe40007800000 */
[----:B------:R-:W-:Y:S02]  /*78a0*/  FSEL R48, R48, -INF , !P2 ;  /* 0xff80000030307808 */ /* 0x000fe40005000000 */
[----:B------:R-:W-:Y:S02]  /*78b0*/  ISETP.GE.AND P2, PT, R10, UR40, PT ;  /* 0x000000280a007c0c */ /* 0x000fe4000bf46270 */
[----:B------:R-:W-:Y:S02]  /*78c0*/  IADD3 R10, R3, 0x48, RZ ;  /* 0x00000048030a7810 */ /* 0x000fe40007ffe0ff */
[----:B------:R-:W-:Y:S02]  /*78d0*/  FSEL R55, R55, -INF , !P4 ;  /* 0xff80000037377808 */ /* 0x000fe40006000000 */
[----:B------:R-:W-:-:S02]  /*78e0*/  FMNMX R4, R54, R5, !PT ;  /* 0x0000000536047209 */ /* 0x000fc40007800000 */
[----:B------:R-:W-:Y:S02]  /*78f0*/  FSEL R49, R49, -INF , !P5 ;  /* 0xff80000031317808 */ /* 0x000fe40006800000 */
[----:B------:R-:W-:Y:S02]  /*7900*/  ISETP.GE.AND P5, PT, R10, UR40, PT ;  /* 0x000000280a007c0c */ /* 0x000fe4000bfa6270 */
[----:B------:R-:W-:Y:S02]  /*7910*/  IADD3 R10, R3, 0x49, RZ ;  /* 0x00000049030a7810 */ /* 0x000fe40007ffe0ff */
[----:B------:R-:W-:Y:S02]  /*7920*/  FSEL R58, R58, -INF , !P3 ;  /* 0xff8000003a3a7808 */ /* 0x000fe40005800000 */
[----:B------:R-:W-:Y:S02]  /*7930*/  FMNMX R5, R55, R4, !PT ;  /* 0x0000000437057209 */ /* 0x000fe40007800000 */
[----:B------:R-:W-:-:S02]  /*7940*/  FSEL R52, R52, -INF , !P6 ;  /* 0xff80000034347808 */ /* 0x000fc40007000000 */
[----:B------:R-:W-:Y:S02]  /*7950*/  ISETP.GE.AND P6, PT, R10, UR40, PT ;  /* 0x000000280a007c0c */ /* 0x000fe4000bfc6270 */
[----:B------:R-:W-:Y:S02]  /*7960*/  FSEL R59, R59, -INF , !P2 ;  /* 0xff8000003b3b7808 */ /* 0x000fe40005000000 */
[----:B------:R-:W-:Y:S02]  /*7970*/  FMNMX R4, R58, R5, !PT ;  /* 0x000000053a047209 */ /* 0x000fe40007800000 */
[----:B------:R-:W-:Y:S02]  /*7980*/  IADD3 R10, R3, 0x50, RZ ;  /* 0x00000050030a7810 */ /* 0x000fe40007ffe0ff */
[----:B------:R-:W-:Y:S02]  /*7990*/  FSEL R53, R53, -INF , !P4 ;  /* 0xff80000035357808 */ /* 0x000fe40006000000 */
[----:B------:R-:W-:-:S02]  /*79a0*/  FSEL R62, R62, -INF , !P5 ;  /* 0xff8000003e3e7808 */ /* 0x000fc40006800000 */
[----:B------:R-:W-:Y:S02]  /*79b0*/  FMNMX R5, R59, R4, !PT ;  /* 0x000000043b057209 */ /* 0x000fe40007800000 */
[----:B------:R-:W-:Y:S01]  /*79c0*/  ISETP.GE.AND P4, PT, R10, UR40, PT ;  /* 0x000000280a007c0c */ /* 0x000fe2000bf86270 */
[----:B------:R-:W-:Y:S01]  /*79d0*/  VIADD R10, R3, 0x51 ;  /* 0x00000051030a7836 */ /* 0x000fe20000000000 */
[----:B------:R-:W-:Y:S02]  /*79e0*/  FSEL R63, R63, -INF , !P6 ;  /* 0xff8000003f3f7808 */ /* 0x000fe40007000000 */
[----:B------:R-:W-:Y:S02]  /*79f0*/  FMNMX R4, R62, R5, !PT ;  /* 0x000000053e047209 */ /* 0x000fe40007800000 */
[----:B------:R-:W-:Y:S02]  /*7a00*/  FSEL R56, R56, -INF , !P3 ;  /* 0xff80000038387808 */ /* 0x000fe40005800000 */
[----:B------:R-:W-:-:S02]  /*7a10*/  ISETP.GE.AND P3, PT, R10, UR40, PT ;  /* 0x000000280a007c0c */ /* 0x000fc4000bf66270 */
[----:B------:R-:W-:Y:S02]  /*7a20*/  IADD3 R10, R3, 0x58, RZ ;  /* 0x00000058030a7810 */ /* 0x000fe40007ffe0ff */
[----:B------:R-:W-:Y:S02]  /*7a30*/  FSEL R66, R66, -INF , !P4 ;  /* 0xff80000042427808 */ /* 0x000fe40006000000 */
[----:B------:R-:W-:Y:S02]  /*7a40*/  FMNMX R5, R63, R4, !PT ;  /* 0x000000043f057209 */ /* 0x000fe40007800000 */
[----:B------:R-:W-:Y:S02]  /*7a50*/  FSEL R57, R57, -INF , !P2 ;  /* 0xff80000039397808 */ /* 0x000fe40005000000 */
[----:B------:R-:W-:Y:S02]  /*7a60*/  ISETP.GE.AND P2, PT, R10, UR40, PT ;  /* 0x000000280a007c0c */ /* 0x000fe4000bf46270 */
[----:B------:R-:W-:-:S02]  /*7a70*/  IADD3 R11, R3, 0x59, RZ ;  /* 0x00000059030b7810 */ /* 0x000fc40007ffe0ff */
[----:B------:R-:W-:Y:S02]  /*7a80*/  FSEL R67, R67, -INF , !P3 ;  /* 0xff80000043437808 */ /* 0x000fe40005800000 */
[----:B------:R-:W-:Y:S02]  /*7a90*/  FMNMX R4, R66, R5, !PT ;  /* 0x0000000542047209 */ /* 0x000fe40007800000 */
[----:B------:R-:W-:Y:S02]  /*7aa0*/  P2R R12, PR, RZ, 0x2 ;  /* 0x00000002ff0c7803 */ /* 0x000fe40000000000 */
[----:B------:R-:W-:Y:S02]  /*7ab0*/  IADD3 R19, R3, 0x60, RZ ;  /* 0x0000006003137810 */ /* 0x000fe40007ffe0ff */
[----:B------:R-:W-:Y:S02]  /*7ac0*/  ISETP.GE.AND P1, PT, R11, UR40, PT ;  /* 0x000000280b007c0c */ /* 0x000fe4000bf26270 */
[----:B------:R-:W-:-:S02]  /*7ad0*/  IADD3 R10, R3, 0x61, RZ ;  /* 0x00000061030a7810 */ /* 0x000fc40007ffe0ff */
[----:B------:R-:W-:Y:S02]  /*7ae0*/  FSEL R70, R70, -INF , !P2 ;  /* 0xff80000046467808 */ /* 0x000fe40005000000 */
[----:B------:R-:W-:Y:S02]  /*7af0*/  FMNMX R5, R67, R4, !PT ;  /* 0x0000000443057209 */ /* 0x000fe40007800000 */
[----:B------:R-:W-:Y:S02]  /*7b00*/  P2R R14, PR, RZ, 0x1 ;  /* 0x00000001ff0e7803 */ /* 0x000fe40000000000 */
[----:B------:R-:W-:Y:S02]  /*7b10*/  FSEL R60, R60, -INF , !P5 ;  /* 0xff8000003c3c7808 */ /* 0x000fe40006800000 */
[----:B------:R-:W-:Y:S02]  /*7b20*/  ISETP.GE.AND P5, PT, R19, UR40, PT ;  /* 0x0000002813007c0c */ /* 0x000fe4000bfa6270 */
[----:B------:R-:W-:-:S02]  /*7b30*/  ISETP.GE.AND P0, PT, R10, UR40, PT ;  /* 0x000000280a007c0c */ /* 0x000fc4000bf06270 */
[----:B------:R-:W-:Y:S02]  /*7b40*/  FSEL R71, R71, -INF , !P1 ;  /* 0xff80000047477808 */ /* 0x000fe40004800000 */
[----:B------:R-:W-:Y:S02]  /*7b50*/  FMNMX R4, R70, R5, !PT ;  /* 0x0000000546047209 */ /* 0x000fe40007800000 */
[----:B------:R-:W-:Y:S02]  /*7b60*/  IADD3 R10, R3, 0x68, RZ ;  /* 0x00000068030a7810 */ /* 0x000fe40007ffe0ff */
[----:B------:R-:W-:Y:S02]  /*7b70*/  FSEL R74, R74, -INF , !P5 ;  /* 0xff8000004a4a7808 */ /* 0x000fe40006800000 */
[----:B------:R-:W-:Y:S02]  /*7b80*/  FMNMX R5, R71, R4, !PT ;  /* 0x0000000447057209 */ /* 0x000fe40007800000 */
[----:B------:R-:W-:-:S02]  /*7b90*/  ISETP.GE.AND P1, PT, R10, UR40, PT ;  /* 0x000000280a007c0c */ /* 0x000fc4000bf26270 */
[----:B------:R-:W-:Y:S02]  /*7ba0*/  IADD3 R10, R3, 0x69, RZ ;  /* 0x00000069030a7810 */ /* 0x000fe40007ffe0ff */
[----:B------:R-:W-:Y:S02]  /*7bb0*/  FSEL R75, R75, -INF , !P0 ;  /* 0xff8000004b4b7808 */ /* 0x000fe40004000000 */
[----:B------:R-:W-:Y:S02]  /*7bc0*/  FMNMX R4, R74, R5, !PT ;  /* 0x000000054a047209 */ /* 0x000fe40007800000 */
[----:B------:R-:W-:Y:S02]  /*7bd0*/  FSEL R68, R68, -INF , !P2 ;  /* 0xff80000044447808 */ /* 0x000fe40005000000 */
[----:B------:R-:W-:Y:S01]  /*7be0*/  ISETP.GE.AND P2, PT, R10, UR40, PT ;  /* 0x000000280a007c0c */ /* 0x000fe2000bf46270 */
[----:B------:R-:W-:Y:S01]  /*7bf0*/  VIADD R10, R3, 0x70 ;  /* 0x00000070030a7836 */ /* 0x000fe20000000000 */
[----:B------:R-:W-:-:S02]  /*7c00*/  FSEL R78, R78, -INF , !P1 ;  /* 0xff8000004e4e7808 */ /* 0x000fc40004800000 */
[----:B------:R-:W-:Y:S02]  /*7c10*/  FMNMX R5, R75, R4, !PT ;  /* 0x000000044b057209 */ /* 0x000fe40007800000 */
[----:B------:R-:W-:Y:S02]  /*7c20*/  FSEL R65, R65, -INF , !P3 ;  /* 0xff80000041417808 */ /* 0x000fe40005800000 */
[----:B------:R-:W-:Y:S02]  /*7c30*/  IADD3 R20, R3, 0x71, RZ ;  /* 0x0000007103147810 */ /* 0x000fe40007ffe0ff */
[----:B------:R-:W-:Y:S02]  /*7c40*/  FSEL R79, R79, -INF , !P2 ;  /* 0xff8000004f4f7808 */ /* 0x000fe40005000000 */
[----:B------:R-:W-:Y:S02]  /*7c50*/  FMNMX R4, R78, R5, !PT ;  /* 0x000000054e047209 */ /* 0x000fe40007800000 */
[----:B------:R-:W-:-:S02]  /*7c60*/  ISETP.GE.AND P3, PT, R10, UR40, PT ;  /* 0x000000280a007c0c */ /* 0x000fc4000bf66270 */
[----:B------:R-:W-:Y:S02]  /*7c70*/  FSEL R64, R64, -INF , !P4 ;  /* 0xff80000040407808 */ /* 0x000fe40006000000 */
[----:B------:R-:W-:Y:S02]  /*7c80*/  IADD3 R21, R3, 0x78, RZ ;  /* 0x0000007803157810 */ /* 0x000fe40007ffe0ff */
[----:B------:R-:W-:Y:S02]  /*7c90*/  FSEL R82, R82, -INF , !P3 ;  /* 0xff80000052527808 */ /* 0x000fe40005800000 */
[----:B------:R-:W-:Y:S02]  /*7ca0*/  FMNMX R5, R79, R4, !PT ;  /* 0x000000044f057209 */ /* 0x000fe40007800000 */
[----:B------:R-:W-:Y:S02]  /*7cb0*/  ISETP.GE.AND P4, PT, R20, UR40, PT ;  /* 0x0000002814007c0c */ /* 0x000fe4000bf86270 */
[----:B------:R-:W-:-:S02]  /*7cc0*/  IADD3 R22, R3, 0x79, RZ ;  /* 0x0000007903167810 */ /* 0x000fc40007ffe0ff */
[----:B------:R-:W-:Y:S02]  /*7cd0*/  FSEL R83, R83, -INF , !P4 ;  /* 0xff80000053537808 */ /* 0x000fe40006000000 */
[----:B------:R-:W-:Y:S02]  /*7ce0*/  FMNMX R4, R82, R5, !PT ;  /* 0x0000000552047209 */ /* 0x000fe40007800000 */
[----:B------:R-:W-:Y:S02]  /*7cf0*/  ISETP.GE.AND P5, PT, R21, UR40, PT ;  /* 0x0000002815007c0c */ /* 0x000fe4000bfa6270 */
[----:B------:R-:W-:Y:S02]  /*7d00*/  FSEL R61, R61, -INF , !P6 ;  /* 0xff8000003d3d7808 */ /* 0x000fe40007000000 */
[----:B------:R-:W-:Y:S02]  /*7d10*/  FSEL R86, R86, -INF , !P5 ;  /* 0xff80000056567808 */ /* 0x000fe40006800000 */
[----:B------:R-:W-:-:S02]  /*7d20*/  FMNMX R5, R83, R4, !PT ;  /* 0x0000000453057209 */ /* 0x000fc40007800000 */
[----:B------:R-:W-:Y:S02]  /*7d30*/  ISETP.GE.AND P6, PT, R22, UR40, PT ;  /* 0x0000002816007c0c */ /* 0x000fe4000bfc6270 */
[----:B------:R-:W-:Y:S02]  /*7d40*/  FMNMX R4, R86, R5, !PT ;  /* 0x0000000556047209 */ /* 0x000fe40007800000 */
[----:B------:R-:W-:Y:S02]  /*7d50*/  FSEL R87, R87, -INF , !P6 ;  /* 0xff80000057577808 */ /* 0x000fe40007000000 */
[----:B------:R-:W-:Y:S02]  /*7d60*/  P2R R16, PR, RZ, 0x4 ;  /* 0x00000004ff107803 */ /* 0x000fe40000000000 */
[----:B------:R-:W-:Y:S02]  /*7d70*/  FMNMX R4, R87, R4, !PT ;  /* 0x0000000457047209 */ /* 0x000fe40007800000 */
[----:B------:R-:W-:-:S02]  /*7d80*/  P2R R17, PR, RZ, 0x2 ;  /* 0x00000002ff117803 */ /* 0x000fc40000000000 */
[----:B------:R-:W-:Y:S01]  /*7d90*/  ISETP.GE.AND P1, PT, R11, UR40, PT ;  /* 0x000000280b007c0c */ /* 0x000fe2000bf26270 */
[----:B------:R-:W1:Y:S01]  /*7da0*/  SHFL.BFLY PT, R5, R4, 0x1, 0x1f ;  /* 0x0c201f0004057f89 */ /* 0x000e6200000e0000 */
[----:B------:R-:W-:Y:S02]  /*7db0*/  P2R R18, PR, RZ, 0x1 ;  /* 0x00000001ff127803 */ /* 0x000fe40000000000 */
[----:B------:R-:W-:Y:S02]  /*7dc0*/  FSEL R69, R69, -INF , !P1 ;  /* 0xff80000045457808 */ /* 0x000fe40004800000 */
[----:B------:R-:W-:Y:S02]  /*7dd0*/  ISETP.NE.AND P1, PT, R17, RZ, PT ;  /* 0x000000ff1100720c */ /* 0x000fe40003f25270 */
[----:B------:R-:W-:Y:S02]  /*7de0*/  ISETP.GE.AND P0, PT, R19, UR40, PT ;  /* 0x0000002813007c0c */ /* 0x000fe4000bf06270 */
[----:B------:R-:W-:-:S02]  /*7df0*/  FSEL R76, R76, -INF , !P1 ;  /* 0xff8000004c4c7808 */ /* 0x000fc40004800000 */
[----:B------:R-:W-:Y:S02]  /*7e00*/  ISETP.NE.AND P1, PT, R12, RZ, PT ;  /* 0x000000ff0c00720c */ /* 0x000fe40003f25270 */
[----:B------:R-:W-:Y:S02]  /*7e10*/  FSEL R72, R72, -INF , !P0 ;  /* 0xff80000048487808 */ /* 0x000fe40004000000 */
[----:B------:R-:W-:Y:S02]  /*7e20*/  ISETP.NE.AND P0, PT, R18, RZ, PT ;  /* 0x000000ff1200720c */ /* 0x000fe40003f05270 */
[----:B------:R-:W-:Y:S02]  /*7e30*/  FSEL R80, R80, -INF , !P3 ;  /* 0xff80000050507808 */ /* 0x000fe40005800000 */
[----:B------:R-:W-:Y:S02]  /*7e40*/  FSEL R73, R73, -INF , !P0 ;  /* 0xff80000049497808 */ /* 0x000fe40004000000 */
[----:B------:R-:W-:-:S02]  /*7e50*/  ISETP.NE.AND P0, PT, R14, RZ, PT ;  /* 0x000000ff0e00720c */ /* 0x000fc40003f05270 */
[----:B------:R-:W-:Y:S02]  /*7e60*/  FSEL R81, R81, -INF , !P4 ;  /* 0xff80000051517808 */ /* 0x000fe40006000000 */
[----:B-1----:R-:W-:Y:S02]  /*7e70*/  FMNMX R10, R4, R5, !PT ;  /* 0x00000005040a7209 */ /* 0x002fe40007800000 */
[----:B------:R-:W-:Y:S02]  /*7e80*/  FMNMX R4, R24, R9, !PT ;  /* 0x0000000918047209 */ /* 0x000fe40007800000 */
[----:B------:R-:W-:Y:S01]  /*7e90*/  FSEL R84, R84, -INF , !P5 ;  /* 0xff80000054547808 */ /* 0x000fe20006800000 */
[----:B------:R-:W1:Y:S01]  /*7ea0*/  SHFL.BFLY PT, R5, R10, 0x2, 0x1f ;  /* 0x0c401f000a057f89 */ /* 0x000e6200000e0000 */
[----:B------:R-:W-:Y:S02]  /*7eb0*/  FSEL R85, R85, -INF , !P6 ;  /* 0xff80000055557808 */ /* 0x000fe40007000000 */
[----:B-1----:R-:W-:-:S04]  /*7ec0*/  FMNMX R5, R10, R5, !PT ;  /* 0x000000050a057209 */ /* 0x002fc80007800000 */
[----:B------:R-:W-:-:S04]  /*7ed0*/  FSETP.NEU.AND P2, PT, R5, -INF , PT ;  /* 0xff8000000500780b */ /* 0x000fc80003f4d000 */
[----:B------:R-:W-:Y:S02]  /*7ee0*/  FSEL R11, R5, RZ, P2 ;  /* 0x000000ff050b7208 */ /* 0x000fe40001000000 */
[----:B------:R-:W-:-:S03]  /*7ef0*/  ISETP.NE.AND P2, PT, R16, RZ, PT ;  /* 0x000000ff1000720c */ /* 0x000fc60003f45270 */
[----:B------:R-:W-:Y:S01]  /*7f00*/  FMUL R26, R11, UR39 ;  /* 0x000000270b1a7c20 */ /* 0x000fe20008400000 */
[----:B------:R-:W-:-:S03]  /*7f10*/  FSEL R77, R77, -INF , !P2 ;  /* 0xff8000004d4d7808 */ /* 0x000fc60005000000 */
[--C-:B------:R-:W-:Y:S01]  /*7f20*/  FFMA R12, R15, UR39, -R26.reuse ;  /* 0x000000270f0c7c23 */ /* 0x100fe2000800081a */
[----:B------:R-:W-:Y:S01]  /*7f30*/  FMNMX R15, R25, R4, !PT ;  /* 0x00000004190f7209 */ /* 0x000fe20007800000 */
[--C-:B------:R-:W-:Y:S01]  /*7f40*/  FFMA R14, R27, UR39, -R26.reuse ;  /* 0x000000271b0e7c23 */ /* 0x100fe2000800081a */
[--C-:B------:R-:W-:Y:S01]  /*7f50*/  FFMA R27, R13, UR39, -R26.reuse ;  /* 0x000000270d1b7c23 */ /* 0x100fe2000800081a */
        /* <DEDUP_REMOVED lines=14> */
[----:B------:R-:W-:Y:S01]  /*8040*/  @!P2 FMUL R12, R12, 0.5 ;  /* 0x3f0000000c0ca820 */ /* 0x000fe20000400000 */
[----:B------:R-:W-:Y:S01]  /*8050*/  FMNMX R13, R33, R4, !PT ;  /* 0x00000004210d7209 */ /* 0x000fe20007800000 */
[--C-:B------:R-:W-:Y:S01]  /*8060*/  FFMA R20, R47, UR39, -R26.reuse ;  /* 0x000000272f147c23 */ /* 0x100fe2000800081a */
[----:B------:R-:W-:Y:S01]  /*8070*/  FSETP.GEU.AND P6, PT, R34, -126, PT ;  /* 0xc2fc00002200780b */ /* 0x000fe20003fce000 */
[----:B------:R-:W1:Y:S01]  /*8080*/  MUFU.EX2 R10, R12 ;  /* 0x0000000c000a7308 */ /* 0x000e620000000800 */
[----:B------:R-:W-:Y:S01]  /*8090*/  FMNMX R4, R36, R13, !PT ;  /* 0x0000000d24047209 */ /* 0x000fe20007800000 */
[----:B------:R-:W-:Y:S01]  /*80a0*/  @!P3 FMUL R14, R14, 0.5 ;  /* 0x3f0000000e0eb820 */ /* 0x000fe20000400000 */
[--C-:B------:R-:W-:Y:S01]  /*80b0*/  FFMA R50, R50, UR39, -R26.reuse ;  /* 0x0000002732327c23 */ /* 0x100fe2000800081a */
[----:B------:R-:W-:Y:S01]  /*80c0*/  @!P4 FMUL R27, R27, 0.5 ;  /* 0x3f0000001b1bc820 */ /* 0x000fe20000400000 */
[----:B------:R-:W-:Y:S01]  /*80d0*/  FMNMX R15, R37, R4, !PT ;  /* 0x00000004250f7209 */ /* 0x000fe20007800000 */
[--C-:B------:R-:W-:Y:S01]  /*80e0*/  FFMA R22, R51, UR39, -R26.reuse ;  /* 0x0000002733167c23 */ /* 0x100fe2000800081a */
[--C-:B------:R-:W-:Y:S01]  /*80f0*/  FFMA R39, R54, UR39, -R26.reuse ;  /* 0x0000002736277c23 */ /* 0x100fe2000800081a */
[----:B------:R-:W2:Y:S01]  /*8100*/  MUFU.EX2 R13, R14 ;  /* 0x0000000e000d7308 */ /* 0x000ea20000000800 */
[----:B------:R-:W-:Y:S01]  /*8110*/  FMNMX R4, R40, R15, !PT ;  /* 0x0000000f28047209 */ /* 0x000fe20007800000 */
[----:B------:R-:W-:Y:S01]  /*8120*/  @!P5 FMUL R31, R31, 0.5 ;  /* 0x3f0000001f1fd820 */ /* 0x000fe20000400000 */
[--C-:B------:R-:W-:Y:S01]  /*8130*/  FFMA R58, R58, UR39, -R26.reuse ;  /* 0x000000273a3a7c23 */ /* 0x100fe2000800081a */
[----:B------:R-:W-:Y:S01]  /*8140*/  @!P6 FMUL R34, R34, 0.5 ;  /* 0x3f0000002222e820 */ /* 0x000fe20000400000 */
[----:B------:R-:W-:Y:S01]  /*8150*/  FMNMX R15, R41, R4, !PT ;  /* 0x00000004290f7209 */ /* 0x000fe20007800000 */
[--C-:B------:R-:W-:Y:S01]  /*8160*/  FFMA R54, R62, UR39, -R26.reuse ;  /* 0x000000273e367c23 */ /* 0x100fe2000800081a */
[--C-:B------:R-:W-:Y:S01]  /*8170*/  FFMA R43, R63, UR39, -R26.reuse ;  /* 0x000000273f2b7c23 */ /* 0x100fe2000800081a */
[----:B------:R-:W3:Y:S01]  /*8180*/  MUFU.EX2 R27, R27 ;  /* 0x0000001b001b7308 */ /* 0x000ee20000000800 */
[----:B-1----:R-:W-:Y:S01]  /*8190*/  @!P2 FMUL R10, R10, R10 ;  /* 0x0000000a0a0aa220 */ /* 0x002fe20000400000 */
[----:B------:R-:W-:Y:S01]  /*81a0*/  FSETP.GEU.AND P2, PT, R35, -126, PT ;  /* 0xc2fc00002300780b */ /* 0x000fe20003f4e000 */
[--C-:B------:R-:W-:Y:S01]  /*81b0*/  FFMA R51, R75, UR39, -R26.reuse ;  /* 0x000000274b337c23 */ /* 0x100fe2000800081a */
[----:B------:R-:W-:Y:S01]  /*81c0*/  FMNMX R4, R44, R15, !PT ;  /* 0x0000000f2c047209 */ /* 0x000fe20007800000 */
[--C-:B------:R-:W-:Y:S01]  /*81d0*/  FFMA R71, R71, UR39, -R26.reuse ;  /* 0x0000002747477c23 */ /* 0x100fe2000800081a */
[--C-:B------:R-:W-:Y:S01]  /*81e0*/  FFMA R62, R78, UR39, -R26.reuse ;  /* 0x000000274e3e7c23 */ /* 0x100fe2000800081a */
[--C-:B------:R-:W-:Y:S01]  /*81f0*/  FFMA R79, R79, UR39, -R26.reuse ;  /* 0x000000274f4f7c23 */ /* 0x100fe2000800081a */
[----:B------:R-:W-:Y:S01]  /*8200*/  FMNMX R15, R45, R4, !PT ;  /* 0x000000042d0f7209 */ /* 0x000fe20007800000 */
[----:B------:R-:W1:Y:S01]  /*8210*/  MUFU.EX2 R12, R31 ;  /* 0x0000001f000c7308 */ /* 0x000e620000000800 */
[----:B--2---:R-:W-:Y:S01]  /*8220*/  @!P3 FMUL R13, R13, R13 ;  /* 0x0000000d0d0db220 */ /* 0x004fe20000400000 */
[----:B------:R-:W-:Y:S01]  /*8230*/  FSETP.GEU.AND P3, PT, R38, -126, PT ;  /* 0xc2fc00002600780b */ /* 0x000fe20003f6e000 */
[----:B------:R-:W-:Y:S01]  /*8240*/  FFMA R63, R87, UR39, -R26 ;  /* 0x00000027573f7c23 */ /* 0x000fe2000800081a */
[----:B------:R-:W-:-:S02]  /*8250*/  FMNMX R4, R48, R15, !PT ;  /* 0x0000000f30047209 */ /* 0x000fc40007800000 */
[----:B------:R-:W-:Y:S02]  /*8260*/  @!P2 FMUL R35, R35, 0.5 ;  /* 0x3f0000002323a820 */ /* 0x000fe40000400000 */
[----:B------:R-:W-:Y:S01]  /*8270*/  FMNMX R17, R49, R4, !PT ;  /* 0x0000000431117209 */ /* 0x000fe20007800000 */
[----:B------:R-:W2:Y:S01]  /*8280*/  MUFU.EX2 R14, R34 ;  /* 0x00000022000e7308 */ /* 0x000ea20000000800 */
[----:B---3--:R-:W-:Y:S01]  /*8290*/  @!P4 FMUL R27, R27, R27 ;  /* 0x0000001b1b1bc220 */ /* 0x008fe20000400000 */
[----:B------:R-:W-:Y:S02]  /*82a0*/  FSETP.GEU.AND P4, PT, R16, -126, PT ;  /* 0xc2fc00001000780b */ /* 0x000fe40003f8e000 */
[----:B------:R-:W-:Y:S02]  /*82b0*/  FMNMX R4, R52, R17, !PT ;  /* 0x0000001134047209 */ /* 0x000fe40007800000 */
[----:B------:R-:W-:Y:S02]  /*82c0*/  @!P3 FMUL R38, R38, 0.5 ;  /* 0x3f0000002626b820 */ /* 0x000fe40000400000 */
[----:B------:R3:W4:Y:S01]  /*82d0*/  MUFU.EX2 R15, R35 ;  /* 0x00000023000f7308 */ /* 0x0007220000000800 */
[----:B------:R-:W-:Y:S01]  /*82e0*/  FMNMX R17, R53, R4, !PT ;  /* 0x0000000435117209 */ /* 0x000fe20007800000 */
[----:B-1----:R-:W-:Y:S01]  /*82f0*/  @!P5 FMUL R12, R12, R12 ;  /* 0x0000000c0c0cd220 */ /* 0x002fe20000400000 */
[----:B------:R-:W-:-:S02]  /*8300*/  FSETP.GEU.AND P5, PT, R42, -126, PT ;  /* 0xc2fc00002a00780b */ /* 0x000fc40003fae000 */
[----:B------:R-:W-:Y:S02]  /*8310*/  FMNMX R4, R56, R17, !PT ;  /* 0x0000001138047209 */ /* 0x000fe40007800000 */
[----:B------:R-:W-:Y:S01]  /*8320*/  @!P4 FMUL R16, R16, 0.5 ;  /* 0x3f0000001010c820 */ /* 0x000fe20000400000 */
[----:B------:R-:W1:Y:S01]  /*8330*/  MUFU.EX2 R31, R38 ;  /* 0x00000026001f7308 */ /* 0x000e620000000800 */
[--C-:B---3--:R-:W-:Y:S01]  /*8340*/  FFMA R35, R46, UR39, -R26.reuse ;  /* 0x000000272e237c23 */ /* 0x108fe2000800081a */
[----:B------:R-:W-:Y:S01]  /*8350*/  FMNMX R19, R57, R4, !PT ;  /* 0x0000000439137209 */ /* 0x000fe20007800000 */
[----:B--2---:R-:W-:Y:S01]  /*8360*/  @!P6 FMUL R14, R14, R14 ;  /* 0x0000000e0e0ee220 */ /* 0x004fe20000400000 */
[----:B------:R-:W-:Y:S01]  /*8370*/  FSETP.GEU.AND P6, PT, R18, -126, PT ;  /* 0xc2fc00001200780b */ /* 0x000fe20003fce000 */
[--C-:B------:R-:W-:Y:S01]  /*8380*/  FFMA R46, R59, UR39, -R26.reuse ;  /* 0x000000273b2e7c23 */ /* 0x100fe2000800081a */
[----:B------:R-:W-:Y:S01]  /*8390*/  FMNMX R4, R60, R19, !PT ;  /* 0x000000133c047209 */ /* 0x000fe20007800000 */
[----:B------:R-:W-:Y:S01]  /*83a0*/  FFMA R59, R83, UR39, -R26 ;  /* 0x00000027533b7c23 */ /* 0x000fe2000800081a */
[----:B------:R-:W-:Y:S01]  /*83b0*/  @!P5 FMUL R42, R42, 0.5 ;  /* 0x3f0000002a2ad820 */ /* 0x000fe20000400000 */
[----:B----4-:R-:W-:Y:S01]  /*83c0*/  @!P2 FMUL R15, R15, R15 ;  /* 0x0000000f0f0fa220 */ /* 0x010fe20000400000 */
[----:B------:R-:W-:Y:S01]  /*83d0*/  FSETP.GEU.AND P2, PT, R35, -126, PT ;  /* 0xc2fc00002300780b */ /* 0x000fe20003f4e000 */
[----:B------:R-:W2:Y:S01]  /*83e0*/  MUFU.EX2 R16, R16 ;  /* 0x0000001000107308 */ /* 0x000ea20000000800 */
[----:B------:R-:W-:-:S04]  /*83f0*/  FMNMX R19, R61, R4, !PT ;  /* 0x000000043d137209 */ /* 0x000fc80007800000 */
[----:B------:R-:W-:Y:S01]  /*8400*/  FMNMX R4, R64, R19, !PT ;  /* 0x0000001340047209 */ /* 0x000fe20007800000 */
[----:B-1----:R-:W-:Y:S01]  /*8410*/  @!P3 FMUL R31, R31, R31 ;  /* 0x0000001f1f1fb220 */ /* 0x002fe20000400000 */
[----:B------:R-:W-:Y:S01]  /*8420*/  FSETP.GEU.AND P3, PT, R20, -126, PT ;  /* 0xc2fc00001400780b */ /* 0x000fe20003f6e000 */
[----:B------:R1:W3:Y:S01]  /*8430*/  MUFU.EX2 R17, R42 ;  /* 0x0000002a00117308 */ /* 0x0002e20000000800 */
[----:B------:R-:W-:Y:S01]  /*8440*/  @!P6 FMUL R18, R18, 0.5 ;  /* 0x3f0000001212e820 */ /* 0x000fe20000400000 */
[----:B------:R-:W-:Y:S02]  /*8450*/  FMNMX R19, R65, R4, !PT ;  /* 0x0000000441137209 */ /* 0x000fe40007800000 */
[----:B------:R-:W-:Y:S02]  /*8460*/  @!P2 FMUL R35, R35, 0.5 ;  /* 0x3f0000002323a820 */ /* 0x000fe40000400000 */
[----:B------:R-:W-:Y:S02]  /*8470*/  FMNMX R4, R68, R19, !PT ;  /* 0x0000001344047209 */ /* 0x000fe40007800000 */
[----:B------:R-:W4:Y:S01]  /*8480*/  MUFU.EX2 R18, R18 ;  /* 0x0000001200127308 */ /* 0x000f220000000800 */
[----:B-1----:R-:W-:Y:S01]  /*8490*/  FFMA R42, R55, UR39, -R26 ;  /* 0x00000027372a7c23 */ /* 0x002fe2000800081a */
[----:B------:R-:W-:Y:S01]  /*84a0*/  FMNMX R21, R69, R4, !PT ;  /* 0x0000000445157209 */ /* 0x000fe20007800000 */
[----:B--2---:R-:W-:Y:S01]  /*84b0*/  @!P4 FMUL R16, R16, R16 ;  /* 0x000000101010c220 */ /* 0x004fe20000400000 */
[----:B------:R-:W-:Y:S01]  /*84c0*/  @!P3 FMUL R20, R20, 0.5 ;  /* 0x3f0000001414b820 */ /* 0x000fe20000400000 */
[----:B------:R-:W-:-:S02]  /*84d0*/  FSETP.GEU.AND P4, PT, R50, -126, PT ;  /* 0xc2fc00003200780b */ /* 0x000fc40003f8e000 */
[----:B------:R-:W-:Y:S01]  /*84e0*/  FMNMX R4, R72, R21, !PT ;  /* 0x0000001548047209 */ /* 0x000fe20007800000 */
[----:B------:R-:W1:Y:S01]  /*84f0*/  MUFU.EX2 R35, R35 ;  /* 0x0000002300237308 */ /* 0x000e620000000800 */
[----:B---3--:R-:W-:Y:S01]  /*8500*/  @!P5 FMUL R17, R17, R17 ;  /* 0x000000111111d220 */ /* 0x008fe20000400000 */
[----:B------:R-:W-:Y:S02]  /*8510*/  FSETP.GEU.AND P5, PT, R22, -126, PT ;  /* 0xc2fc00001600780b */ /* 0x000fe40003fae000 */
[----:B------:R-:W-:-:S04]  /*8520*/  FMNMX R21, R73, R4, !PT ;  /* 0x0000000449157209 */ /* 0x000fc80007800000 */
[----:B------:R-:W2:Y:S01]  /*8530*/  MUFU.EX2 R20, R20 ;  /* 0x0000001400147308 */ /* 0x000ea20000000800 */
[----:B------:R-:W-:Y:S01]  /*8540*/  FMNMX R4, R76, R21, !PT ;  /* 0x000000154c047209 */ /* 0x000fe20007800000 */
[----:B----4-:R-:W-:Y:S01]  /*8550*/  @!P6 FMUL R18, R18, R18 ;  /* 0x000000121212e220 */ /* 0x010fe20000400000 */
[----:B------:R-:W-:Y:S01]  /*8560*/  FSETP.GEU.AND P6, PT, R39, -126, PT ;  /* 0xc2fc00002700780b */ /* 0x000fe20003fce000 */
[----:B------:R-:W-:Y:S01]  /*8570*/  @!P4 FMUL R50, R50, 0.5 ;  /* 0x3f0000003232c820 */ /* 0x000fe20000400000 */
[----:B------:R-:W-:Y:S02]  /*8580*/  FMNMX R21, R77, R4, !PT ;  /* 0x000000044d157209 */ /* 0x000fe40007800000 */
[----:B------:R-:W-:Y:S01]  /*8590*/  @!P5 FMUL R22, R22, 0.5 ;  /* 0x3f0000001616d820 */ /* 0x000fe20000400000 */
[----:B------:R3:W4:Y:S01]  /*85a0*/  MUFU.EX2 R19, R50 ;  /* 0x0000003200137308 */ /* 0x0007220000000800 */
[----:B-1----:R-:W-:Y:S01]  /*85b0*/  @!P2 FMUL R35, R35, R35 ;  /* 0x000000232323a220 */ /* 0x002fe20000400000 */
[----:B------:R-:W-:-:S02]  /*85c0*/  FSETP.GEU.AND P2, PT, R42, -126, PT ;  /* 0xc2fc00002a00780b */ /* 0x000fc40003f4e000 */
[----:B------:R-:W-:-:S04]  /*85d0*/  FMNMX R4, R80, R21, !PT ;  /* 0x0000001550047209 */ /* 0x000fc80007800000 */
[----:B------:R-:W-:Y:S01]  /*85e0*/  FMNMX R23, R81, R4, !PT ;  /* 0x0000000451177209 */ /* 0x000fe20007800000 */
[----:B------:R-:W1:Y:S01]  /*85f0*/  MUFU.EX2 R22, R22 ;  /* 0x0000001600167308 */ /* 0x000e620000000800 */
[----:B--2---:R-:W-:Y:S01]  /*8600*/  @!P3 FMUL R20, R20, R20 ;  /* 0x000000141414b220 */ /* 0x004fe20000400000 */
[----:B------:R-:W-:Y:S01]  /*8610*/  FSETP.GEU.AND P3, PT, R58, -126, PT ;  /* 0xc2fc00003a00780b */ /* 0x000fe20003f6e000 */
[----:B------:R-:W-:Y:S01]  /*8620*/  @!P6 FMUL R39, R39, 0.5 ;  /* 0x3f0000002727e820 */ /* 0x000fe20000400000 */
[----:B------:R-:W-:Y:S01]  /*8630*/  FMNMX R4, R84, R23, !PT ;  /* 0x0000001754047209 */ /* 0x000fe20007800000 */
[--C-:B------:R-:W-:Y:S01]  /*8640*/  FFMA R23, R66, UR39, -R26.reuse ;  /* 0x0000002742177c23 */ /* 0x100fe2000800081a */
[----:B------:R-:W-:Y:S01]  /*8650*/  @!P2 FMUL R42, R42, 0.5 ;  /* 0x3f0000002a2aa820 */ /* 0x000fe20000400000 */
[--C-:B---3--:R-:W-:Y:S01]  /*8660*/  FFMA R50, R70, UR39, -R26.reuse ;  /* 0x0000002746327c23 */ /* 0x108fe2000800081a */
[----:B----4-:R-:W-:Y:S01]  /*8670*/  @!P4 FMUL R19, R19, R19 ;  /* 0x000000131313c220 */ /* 0x010fe20000400000 */
[----:B------:R-:W2:Y:S01]  /*8680*/  MUFU.EX2 R39, R39 ;  /* 0x0000002700277308 */ /* 0x000ea20000000800 */
[----:B------:R-:W-:Y:S01]  /*8690*/  FSETP.GEU.AND P4, PT, R46, -126, PT ;  /* 0xc2fc00002e00780b */ /* 0x000fe20003f8e000 */
[--C-:B------:R-:W-:Y:S01]  /*86a0*/  FFMA R66, R74, UR39, -R26.reuse ;  /* 0x000000274a427c23 */ /* 0x100fe2000800081a */
[----:B------:R-:W-:Y:S01]  /*86b0*/  FMNMX R4, R85, R4, !PT ;  /* 0x0000000455047209 */ /* 0x000fe20007800000 */
[--C-:B------:R-:W-:Y:S01]  /*86c0*/  FFMA R70, R82, UR39, -R26.reuse ;  /* 0x0000002752467c23 */ /* 0x100fe2000800081a */
[----:B------:R-:W-:Y:S01]  /*86d0*/  FFMA R74, R86, UR39, -R26 ;  /* 0x00000027564a7c23 */ /* 0x000fe2000800081a */
[----:B------:R-:W-:-:S02]  /*86e0*/  @!P3 FMUL R58, R58, 0.5 ;  /* 0x3f0000003a3ab820 */ /* 0x000fc40000400000 */
[----:B------:R-:W3:Y:S01]  /*86f0*/  MUFU.EX2 R42, R42 ;  /* 0x0000002a002a7308 */ /* 0x000ee20000000800 */
[----:B-1----:R-:W-:Y:S01]  /*8700*/  @!P5 FMUL R22, R22, R22 ;  /* 0x000000161616d220 */ /* 0x002fe20000400000 */
[----:B------:R-:W-:Y:S01]  /*8710*/  FSETP.GEU.AND P5, PT, R54, -126, PT ;  /* 0xc2fc00003600780b */ /* 0x000fe20003fae000 */
[----:B------:R-:W1:Y:S03]  /*8720*/  SHFL.BFLY PT, R47, R4, 0x1, 0x1f ;  /* 0x0c201f00042f7f89 */ /* 0x000e6600000e0000 */
[----:B------:R-:W-:Y:S02]  /*8730*/  @!P4 FMUL R46, R46, 0.5 ;  /* 0x3f0000002e2ec820 */ /* 0x000fe40000400000 */
[----:B------:R4:W5:Y:S01]  /*8740*/  MUFU.EX2 R21, R58 ;  /* 0x0000003a00157308 */ /* 0x0009620000000800 */
[----:B--2---:R-:W-:Y:S01]  /*8750*/  @!P6 FMUL R39, R39, R39 ;  /* 0x000000272727e220 */ /* 0x004fe20000400000 */
[----:B------:R-:W-:-:S05]  /*8760*/  FSETP.GEU.AND P6, PT, R43, -126, PT ;  /* 0xc2fc00002b00780b */ /* 0x000fca0003fce000 */
[----:B------:R-:W-:Y:S01]  /*8770*/  @!P5 FMUL R54, R54, 0.5 ;  /* 0x3f0000003636d820 */ /* 0x000fe20000400000 */
[----:B------:R-:W2:Y:S01]  /*8780*/  MUFU.EX2 R46, R46 ;  /* 0x0000002e002e7308 */ /* 0x000ea20000000800 */
[----:B---3--:R-:W-:Y:S01]  /*8790*/  @!P2 FMUL R42, R42, R42 ;  /* 0x0000002a2a2aa220 */ /* 0x008fe20000400000 */
[----:B------:R-:W-:Y:S01]  /*87a0*/  FSETP.GEU.AND P2, PT, R23, -126, PT ;  /* 0xc2fc00001700780b */ /* 0x000fe20003f4e000 */
[----:B----4-:R-:W-:-:S04]  /*87b0*/  FFMA R58, R67, UR39, -R26 ;  /* 0x00000027433a7c23 */ /* 0x010fc8000800081a */
[----:B------:R-:W-:Y:S01]  /*87c0*/  @!P6 FMUL R43, R43, 0.5 ;  /* 0x3f0000002b2be820 */ /* 0x000fe20000400000 */
[----:B------:R-:W3:Y:S01]  /*87d0*/  MUFU.EX2 R54, R54 ;  /* 0x0000003600367308 */ /* 0x000ee20000000800 */
[----:B-----5:R-:W-:Y:S01]  /*87e0*/  @!P3 FMUL R21, R21, R21 ;  /* 0x000000151515b220 */ /* 0x020fe20000400000 */
[----:B------:R-:W-:Y:S02]  /*87f0*/  FSETP.GEU.AND P3, PT, R58, -126, PT ;  /* 0xc2fc00003a00780b */ /* 0x000fe40003f6e000 */
[----:B-1----:R-:W-:-:S03]  /*8800*/  FMNMX R4, R4, R47, !PT ;  /* 0x0000002f04047209 */ /* 0x002fc60007800000 */
        /* <DEDUP_REMOVED lines=17> */
[----:B--2---:R-:W-:-:S03]  /*8920*/  FMNMX R4, R4, R55, !PT ;  /* 0x0000003704047209 */ /* 0x004fc60007800000 */
        /* <DEDUP_REMOVED lines=11> */
[----:B------:R-:W-:-:S05]  /*89e0*/  FSETP.GEU.AND P5, PT, R70, -126, PT ;  /* 0xc2fc00004600780b */ /* 0x000fca0003fae000 */
[----:B------:R-:W-:Y:S01]  /*89f0*/  @!P4 FMUL R79, R79, 0.5 ;  /* 0x3f0000004f4fc820 */ /* 0x000fe20000400000 */
[----:B------:R-:W2:Y:S01]  /*8a00*/  MUFU.EX2 R62, R62 ;  /* 0x0000003e003e7308 */ /* 0x000ea20000000800 */
[----:B---3--:R-:W-:Y:S01]  /*8a10*/  @!P6 FMUL R66, R66, R66 ;  /* 0x000000424242e220 */ /* 0x008fe20000400000 */
[----:B------:R-:W-:-:S04]  /*8a20*/  FSETP.NEU.AND P6, PT, R4, -INF , PT ;  /* 0xff8000000400780b */ /* 0x000fc80003fcd000 */
[----:B------:R-:W-:Y:S01]  /*8a30*/  FSEL R78, R4, RZ, P6 ;  /* 0x000000ff044e7208 */ /* 0x000fe20003000000 */
[----:B------:R-:W-:Y:S01]  /*8a40*/  @!P5 FMUL R70, R70, 0.5 ;  /* 0x3f0000004646d820 */ /* 0x000fe20000400000 */
[----:B------:R-:W3:Y:S01]  /*8a50*/  MUFU.EX2 R55, R79 ;  /* 0x0000004f00377308 */ /* 0x000ee20000000800 */
[----:B-1----:R-:W-:Y:S01]  /*8a60*/  @!P2 FMUL R51, R51, R51 ;  /* 0x000000333333a220 */ /* 0x002fe20000400000 */
[----:B------:R-:W-:Y:S01]  /*8a70*/  FSETP.GEU.AND P2, PT, R59, -126, PT ;  /* 0xc2fc00003b00780b */ /* 0x000fe20003f4e000 */
[----:B------:R-:W-:Y:S01]  /*8a80*/  FMUL R75, R78, UR39 ;  /* 0x000000274e4b7c20 */ /* 0x000fe20008400000 */
[----:B------:R-:W-:Y:S01]  /*8a90*/  FSETP.GEU.AND P6, PT, R74, -126, PT ;  /* 0xc2fc00004a00780b */ /* 0x000fe20003fce000 */
[----:B------:R-:W-:Y:S02]  /*8aa0*/  FADD R78, -R78, R9 ;  /* 0x000000094e4e7221 */ /* 0x000fe40000000100 */
[--C-:B------:R-:W-:Y:S01]  /*8ab0*/  FFMA R26, R28, UR39, -R75.reuse ;  /* 0x000000271c1a7c23 */ /* 0x100fe2000800084b */
[----:B------:R-:W1:Y:S01]  /*8ac0*/  MUFU.EX2 R70, R70 ;  /* 0x0000004600467308 */ /* 0x000e620000000800 */
[----:B--2---:R-:W-:Y:S01]  /*8ad0*/  @!P3 FMUL R62, R62, R62 ;  /* 0x0000003e3e3eb220 */ /* 0x004fe20000400000 */
[----:B------:R-:W-:Y:S01]  /*8ae0*/  FSETP.GEU.AND P3, PT, R63, -126, PT ;  /* 0xc2fc00003f00780b */ /* 0x000fe20003f6e000 */
[--C-:B------:R-:W-:Y:S01]  /*8af0*/  FFMA R24, R24, UR39, -R75.reuse ;  /* 0x0000002718187c23 */ /* 0x100fe2000800084b */
[--C-:B------:R-:W-:Y:S01]  /*8b00*/  FFMA R25, R25, UR39, -R75.reuse ;  /* 0x0000002719197c23 */ /* 0x100fe2000800084b */
[--C-:B------:R-:W-:Y:S01]  /*8b10*/  FFMA R28, R32, UR39, -R75.reuse ;  /* 0x00000027201c7c23 */ /* 0x100fe2000800084b */
[--C-:B------:R-:W-:Y:S01]  /*8b20*/  FFMA R29, R29, UR39, -R75.reuse ;  /* 0x000000271d1d7c23 */ /* 0x100fe2000800084b */
[----:B------:R-:W-:Y:S01]  /*8b30*/  @!P2 FMUL R59, R59, 0.5 ;  /* 0x3f0000003b3ba820 */ /* 0x000fe20000400000 */
[--C-:B------:R-:W-:Y:S01]  /*8b40*/  FFMA R32, R33, UR39, -R75.reuse ;  /* 0x0000002721207c23 */ /* 0x100fe2000800084b */
[----:B---3--:R-:W-:Y:S01]  /*8b50*/  @!P4 FMUL R55, R55, R55 ;  /* 0x000000373737c220 */ /* 0x008fe20000400000 */
[----:B------:R-:W-:Y:S01]  /*8b60*/  FSETP.GEU.AND P4, PT, R24, -126, PT ;  /* 0xc2fc00001800780b */ /* 0x000fe20003f8e000 */
[----:B------:R-:W-:Y:S01]  /*8b70*/  @!P6 FMUL R74, R74, 0.5 ;  /* 0x3f0000004a4ae820 */ /* 0x000fe20000400000 */
[--C-:B------:R-:W-:Y:S01]  /*8b80*/  FFMA R30, R36, UR39, -R75.reuse ;  /* 0x00000027241e7c23 */ /* 0x100fe2000800084b */
[----:B------:R-:W2:Y:S01]  /*8b90*/  MUFU.EX2 R59, R59 ;  /* 0x0000003b003b7308 */ /* 0x000ea20000000800 */
[--C-:B------:R-:W-:Y:S01]  /*8ba0*/  FFMA R36, R48, UR39, -R75.reuse ;  /* 0x0000002730247c23 */ /* 0x100fe2000800084b */
[----:B------:R-:W-:Y:S01]  /*8bb0*/  @!P3 FMUL R63, R63, 0.5 ;  /* 0x3f0000003f3fb820 */ /* 0x000fe20000400000 */
[--C-:B------:R-:W-:Y:S01]  /*8bc0*/  FFMA R34, R44, UR39, -R75.reuse ;  /* 0x000000272c227c23 */ /* 0x100fe2000800084b */
[----:B-1----:R-:W-:Y:S01]  /*8bd0*/  @!P5 FMUL R70, R70, R70 ;  /* 0x000000464646d220 */ /* 0x002fe20000400000 */
[----:B------:R-:W-:Y:S01]  /*8be0*/  FSETP.GEU.AND P5, PT, R25, -126, PT ;  /* 0xc2fc00001900780b */ /* 0x000fe20003fae000 */
[--C-:B------:R-:W-:Y:S01]  /*8bf0*/  FFMA R38, R45, UR39, -R75.reuse ;  /* 0x000000272d267c23 */ /* 0x100fe2000800084b */
[--C-:B------:R-:W-:Y:S01]  /*8c00*/  FFMA R40, R40, UR39, -R75.reuse ;  /* 0x0000002728287c23 */ /* 0x100fe2000800084b */
[----:B------:R-:W1:Y:S01]  /*8c10*/  MUFU.EX2 R63, R63 ;  /* 0x0000003f003f7308 */ /* 0x000e620000000800 */
        /* <DEDUP_REMOVED lines=8> */
[----:B--2---:R-:W-:Y:S01]  /*8ca0*/  @!P2 FMUL R59, R59, R59 ;  /* 0x0000003b3b3ba220 */ /* 0x004fe20000400000 */
[----:B------:R-:W-:Y:S01]  /*8cb0*/  FSETP.GEU.AND P2, PT, R26, -126, PT ;  /* 0xc2fc00001a00780b */ /* 0x000fe20003f4e000 */
[----:B------:R-:W-:Y:S01]  /*8cc0*/  @!P5 FMUL R25, R25, 0.5 ;  /* 0x3f0000001919d820 */ /* 0x000fe20000400000 */
[--C-:B------:R-:W-:Y:S01]  /*8cd0*/  FFMA R60, R60, UR39, -R75.reuse ;  /* 0x000000273c3c7c23 */ /* 0x100fe2000800084b */
[--C-:B------:R-:W-:Y:S01]  /*8ce0*/  FFMA R72, R72, UR39, -R75.reuse ;  /* 0x0000002748487c23 */ /* 0x100fe2000800084b */
[--C-:B------:R-:W-:Y:S01]  /*8cf0*/  FFMA R80, R80, UR39, -R75.reuse ;  /* 0x0000002750507c23 */ /* 0x100fe2000800084b */
[--C-:B------:R-:W-:Y:S01]  /*8d00*/  FFMA R76, R76, UR39, -R75.reuse ;  /* 0x000000274c4c7c23 */ /* 0x100fe2000800084b */
[----:B------:R-:W2:Y:S01]  /*8d10*/  MUFU.EX2 R24, R24 ;  /* 0x0000001800187308 */ /* 0x000ea20000000800 */
[----:B-1----:R-:W-:Y:S01]  /*8d20*/  @!P3 FMUL R63, R63, R63 ;  /* 0x0000003f3f3fb220 */ /* 0x002fe20000400000 */
[----:B------:R-:W-:Y:S01]  /*8d30*/  FSETP.GEU.AND P3, PT, R28, -126, PT ;  /* 0xc2fc00001c00780b */ /* 0x000fe20003f6e000 */
[--C-:B------:R-:W-:Y:S01]  /*8d40*/  FFMA R81, R81, UR39, -R75.reuse ;  /* 0x0000002751517c23 */ /* 0x100fe2000800084b */
[--C-:B------:R-:W-:Y:S01]  /*8d50*/  FFMA R85, R85, UR39, -R75.reuse ;  /* 0x0000002755557c23 */ /* 0x100fe2000800084b */
[--C-:B------:R-:W-:Y:S01]  /*8d60*/  FFMA R77, R77, UR39, -R75.reuse ;  /* 0x000000274d4d7c23 */ /* 0x100fe2000800084b */
[----:B------:R-:W-:Y:S01]  /*8d70*/  FFMA R84, R84, UR39, -R75 ;  /* 0x0000002754547c23 */ /* 0x000fe2000800084b */
[----:B------:R-:W-:Y:S01]  /*8d80*/  @!P2 FMUL R26, R26, 0.5 ;  /* 0x3f0000001a1aa820 */ /* 0x000fe20000400000 */
[----:B------:R1:W4:Y:S01]  /*8d90*/  MUFU.EX2 R67, R25 ;  /* 0x0000001900437308 */ /* 0x0003220000000800 */
[----:B---3--:R-:W-:Y:S01]  /*8da0*/  @!P6 FMUL R74, R74, R74 ;  /* 0x0000004a4a4ae220 */ /* 0x008fe20000400000 */
[----:B------:R-:W-:Y:S01]  /*8db0*/  FSETP.GEU.AND P6, PT, R29, -126, PT ;  /* 0xc2fc00001d00780b */ /* 0x000fe20003fce000 */
[----:B------:R-:W-:Y:S01]  /*8dc0*/  FADD R79, R22, R59 ;  /* 0x0000003b164f7221 */ /* 0x000fe20000000000 */
[----:B------:R-:W-:-:S03]  /*8dd0*/  FMUL R78, R78, UR39 ;  /* 0x000000274e4e7c20 */ /* 0x000fc60008400000 */
[----:B------:R-:W-:Y:S01]  /*8de0*/  @!P3 FMUL R28, R28, 0.5 ;  /* 0x3f0000001c1cb820 */ /* 0x000fe20000400000 */
[----:B------:R-:W3:Y:S01]  /*8df0*/  MUFU.EX2 R26, R26 ;  /* 0x0000001a001a7308 */ /* 0x000ee20000000800 */
[----:B-1----:R-:W-:Y:S01]  /*8e00*/  FFMA R25, R37, UR39, -R75 ;  /* 0x0000002725197c23 */ /* 0x002fe2000800084b */
[----:B--2---:R-:W-:Y:S01]  /*8e10*/  @!P4 FMUL R24, R24, R24 ;  /* 0x000000181818c220 */ /* 0x004fe20000400000 */
[----:B------:R-:W-:-:S04]  /*8e20*/  FSETP.GEU.AND P4, PT, R32, -126, PT ;  /* 0xc2fc00002000780b */ /* 0x000fc80003f8e000 */
[----:B------:R-:W-:Y:S01]  /*8e30*/  @!P6 FMUL R29, R29, 0.5 ;  /* 0x3f0000001d1de820 */ /* 0x000fe20000400000 */
[----:B------:R-:W1:Y:S01]  /*8e40*/  MUFU.EX2 R28, R28 ;  /* 0x0000001c001c7308 */ /* 0x000e620000000800 */
[----:B----4-:R-:W-:Y:S01]  /*8e50*/  @!P5 FMUL R67, R67, R67 ;  /* 0x000000434343d220 */ /* 0x010fe20000400000 */
[----:B------:R-:W-:-:S06]  /*8e60*/  FSETP.GEU.AND P5, PT, R30, -126, PT ;  /* 0xc2fc00001e00780b */ /* 0x000fcc0003fae000 */
[----:B------:R2:W4:Y:S01]  /*8e70*/  MUFU.EX2 R33, R29 ;  /* 0x0000001d00217308 */ /* 0x0005220000000800 */
[----:B---3--:R-:W-:Y:S01]  /*8e80*/  @!P2 FMUL R26, R26, R26 ;  /* 0x0000001a1a1aa220 */ /* 0x008fe20000400000 */
[----:B------:R-:W-:Y:S01]  /*8e90*/  FSETP.GEU.AND P2, PT, R25, -126, PT ;  /* 0xc2fc00001900780b */ /* 0x000fe20003f4e000 */
[----:B------:R-:W-:-:S04]  /*8ea0*/  @!P4 FMUL R32, R32, 0.5 ;  /* 0x3f0000002020c820 */ /* 0x000fc80000400000 */
[----:B------:R-:W-:Y:S01]  /*8eb0*/  @!P5 FMUL R30, R30, 0.5 ;  /* 0x3f0000001e1ed820 */ /* 0x000fe20000400000 */
[----:B------:R-:W3:Y:S01]  /*8ec0*/  MUFU.EX2 R37, R32 ;  /* 0x0000002000257308 */ /* 0x000ee20000000800 */
[----:B--2---:R-:W-:Y:S01]  /*8ed0*/  FFMA R29, R41, UR39, -R75 ;  /* 0x00000027291d7c23 */ /* 0x004fe2000800084b */
[----:B-1----:R-:W-:-:S04]  /*8ee0*/  @!P3 FMUL R28, R28, R28 ;  /* 0x0000001c1c1cb220 */ /* 0x002fc80000400000 */
[----:B------:R-:W-:Y:S01]  /*8ef0*/  FSETP.GEU.AND P3, PT, R29, -126, PT ;  /* 0xc2fc00001d00780b */ /* 0x000fe20003f6e000 */
        /* <DEDUP_REMOVED lines=9> */
[----:B------:R3:W5:Y:S01]  /*8f90*/  MUFU.EX2 R45, R29 ;  /* 0x0000001d002d7308 */ /* 0x0007620000000800 */
[----:B-1----:R-:W-:Y:S01]  /*8fa0*/  @!P5 FMUL R30, R30, R30 ;  /* 0x0000001e1e1ed220 */ /* 0x002fe20000400000 */
[----:B------:R-:W-:Y:S01]  /*8fb0*/  FSETP.GEU.AND P5, PT, R38, -126, PT ;  /* 0xc2fc00002600780b */ /* 0x000fe20003fae000 */
[----:B--2---:R-:W-:-:S04]  /*8fc0*/  FFMA R25, R49, UR39, -R75 ;  /* 0x0000002731197c23 */ /* 0x004fc8000800084b */
[----:B------:R-:W-:Y:S01]  /*8fd0*/  @!P4 FMUL R34, R34, 0.5 ;  /* 0x3f0000002222c820 */ /* 0x000fe20000400000 */
[----:B------:R1:W2:Y:S01]  /*8fe0*/  MUFU.EX2 R32, R40 ;  /* 0x0000002800207308 */ /* 0x0002a20000000800 */
[----:B----4-:R-:W-:Y:S01]  /*8ff0*/  @!P2 FMUL R41, R41, R41 ;  /* 0x000000292929a220 */ /* 0x010fe20000400000 */
[----:B------:R-:W-:Y:S01]  /*9000*/  FSETP.GEU.AND P2, PT, R36, -126, PT ;  /* 0xc2fc00002400780b */ /* 0x000fe20003f4e000 */
[----:B---3--:R-:W-:-:S04]  /*9010*/  FFMA R29, R53, UR39, -R75 ;  /* 0x00000027351d7c23 */ /* 0x008fc8000800084b */
[----:B------:R-:W-:Y:S01]  /*9020*/  @!P5 FMUL R38, R38, 0.5 ;  /* 0x3f0000002626d820 */ /* 0x000fe20000400000 */
[----:B------:R-:W3:Y:S01]  /*9030*/  MUFU.EX2 R34, R34 ;  /* 0x0000002200227308 */ /* 0x000ee20000000800 */
[----:B-----5:R-:W-:Y:S01]  /*9040*/  @!P3 FMUL R45, R45, R45 ;  /* 0x0000002d2d2db220 */ /* 0x020fe20000400000 */
[----:B------:R-:W-:Y:S01]  /*9050*/  FSETP.GEU.AND P3, PT, R52, -126, PT ;  /* 0xc2fc00003400780b */ /* 0x000fe20003f6e000 */
[----:B-1----:R-:W-:-:S04]  /*9060*/  FFMA R40, R57, UR39, -R75 ;  /* 0x0000002739287c23 */ /* 0x002fc8000800084b */
[----:B------:R-:W-:Y:S01]  /*9070*/  @!P2 FMUL R36, R36, 0.5 ;  /* 0x3f0000002424a820 */ /* 0x000fe20000400000 */
[----:B------:R-:W1:Y:S01]  /*9080*/  MUFU.EX2 R49, R38 ;  /* 0x0000002600317308 */ /* 0x000e620000000800 */
[----:B--2---:R-:W-:Y:S01]  /*9090*/  @!P6 FMUL R32, R32, R32 ;  /* 0x000000202020e220 */ /* 0x004fe20000400000 */
[----:B------:R-:W-:-:S05]  /*90a0*/  FSETP.GEU.AND P6, PT, R25, -126, PT ;  /* 0xc2fc00001900780b */ /* 0x000fca0003fce000 */
[----:B------:R-:W-:Y:S01]  /*90b0*/  @!P3 FMUL R52, R52, 0.5 ;  /* 0x3f0000003434b820 */ /* 0x000fe20000400000 */
[----:B------:R-:W2:Y:S01]  /*90c0*/  MUFU.EX2 R36, R36 ;  /* 0x0000002400247308 */ /* 0x000ea20000000800 */
[----:B---3--:R-:W-:Y:S01]  /*90d0*/  @!P4 FMUL R34, R34, R34 ;  /* 0x000000222222c220 */ /* 0x008fe20000400000 */
[----:B------:R-:W-:-:S05]  /*90e0*/  FSETP.GEU.AND P4, PT, R29, -126, PT ;  /* 0xc2fc00001d00780b */ /* 0x000fca0003f8e000 */
[----:B------:R-:W-:Y:S01]  /*90f0*/  @!P6 FMUL R25, R25, 0.5 ;  /* 0x3f0000001919e820 */ /* 0x000fe20000400000 */
[----:B------:R3:W4:Y:S01]  /*9100*/  MUFU.EX2 R38, R52 ;  /* 0x0000003400267308 */ /* 0x0007220000000800 */
[----:B-1----:R-:W-:Y:S01]  /*9110*/  @!P5 FMUL R49, R49, R49 ;  /* 0x000000313131d220 */ /* 0x002fe20000400000 */
[----:B------:R-:W-:-:S05]  /*9120*/  FSETP.GEU.AND P5, PT, R56, -126, PT ;  /* 0xc2fc00003800780b */ /* 0x000fca0003fae000 */
[----:B------:R-:W-:Y:S01]  /*9130*/  @!P4 FMUL R29, R29, 0.5 ;  /* 0x3f0000001d1dc820 */ /* 0x000fe20000400000 */
[----:B------:R1:W5:Y:S01]  /*9140*/  MUFU.EX2 R53, R25 ;  /* 0x0000001900357308 */ /* 0x0003620000000800 */
[----:B--2---:R-:W-:Y:S01]  /*9150*/  @!P2 FMUL R36, R36, R36 ;  /* 0x000000242424a220 */ /* 0x004fe20000400000 */
[----:B------:R-:W-:Y:S01]  /*9160*/  FSETP.GEU.AND P2, PT, R40, -126, PT ;  /* 0xc2fc00002800780b */ /* 0x000fe20003f4e000 */
[----:B---3--:R-:W-:-:S04]  /*9170*/  FFMA R52, R69, UR39, -R75 ;  /* 0x0000002745347c23 */ /* 0x008fc8000800084b */
[----:B------:R-:W-:Y:S01]  /*9180*/  @!P5 FMUL R56, R56, 0.5 ;  /* 0x3f0000003838d820 */ /* 0x000fe20000400000 */
[----:B------:R2:W3:Y:S01]  /*9190*/  MUFU.EX2 R57, R29 ;  /* 0x0000001d00397308 */ /* 0x0004e20000000800 */
[----:B----4-:R-:W-:Y:S01]  /*91a0*/  @!P3 FMUL R38, R38, R38 ;  /* 0x000000262626b220 */ /* 0x010fe20000400000 */
[----:B------:R-:W-:Y:S01]  /*91b0*/  FSETP.GEU.AND P3, PT, R44, -126, PT ;  /* 0xc2fc00002c00780b */ /* 0x000fe20003f6e000 */
[----:B-1----:R-:W-:Y:S01]  /*91c0*/  FADD R25, -R11, R8 ;  /* 0x000000080b197221 */ /* 0x002fe20000000100 */
[----:B------:R-:W-:Y:S01]  /*91d0*/  FADD R11, R17, R66 ;  /* 0x00000042110b7221 */ /* 0x000fe20000000000 */
[----:B------:R-:W-:Y:S02]  /*91e0*/  FADD R8, R10, R21 ;  /* 0x000000150a087221 */ /* 0x000fe40000000000 */
[----:B------:R-:W-:Y:S01]  /*91f0*/  @!P2 FMUL R40, R40, 0.5 ;  /* 0x3f0000002828a820 */ /* 0x000fe20000400000 */
[----:B------:R1:W4:Y:S01]  /*9200*/  MUFU.EX2 R71, R56 ;  /* 0x0000003800477308 */ /* 0x0003220000000800 */
[----:B-----5:R-:W-:Y:S01]  /*9210*/  @!P6 FMUL R53, R53, R53 ;  /* 0x000000353535e220 */ /* 0x020fe20000400000 */
[----:B------:R-:W-:Y:S01]  /*9220*/  FSETP.GEU.AND P6, PT, R60, -126, PT ;  /* 0xc2fc00003c00780b */ /* 0x000fe20003fce000 */
[----:B------:R-:W-:Y:S01]  /*9230*/  FADD R87, R8, R11 ;  /* 0x0000000b08577221 */ /* 0x000fe20000000000 */
[----:B--2---:R-:W-:Y:S01]  /*9240*/  FADD R29, R14, R23 ;  /* 0x000000170e1d7221 */ /* 0x004fe20000000000 */
[----:B------:R-:W-:Y:S01]  /*9250*/  FADD R8, R13, R46 ;  /* 0x0000002e0d087221 */ /* 0x000fe20000000000 */
[----:B------:R-:W-:Y:S01]  /*9260*/  FMUL R86, R25, UR39 ;  /* 0x0000002719567c20 */ /* 0x000fe20008400000 */
[----:B------:R-:W-:Y:S01]  /*9270*/  @!P3 FMUL R44, R44, 0.5 ;  /* 0x3f0000002c2cb820 */ /* 0x000fe20000400000 */
[----:B------:R-:W2:Y:S01]  /*9280*/  MUFU.EX2 R40, R40 ;  /* 0x0000002800287308 */ /* 0x000ea20000000800 */
[----:B---3--:R-:W-:Y:S01]  /*9290*/  @!P4 FMUL R57, R57, R57 ;  /* 0x000000393939c220 */ /* 0x008fe20000400000 */
[----:B------:R-:W-:Y:S01]  /*92a0*/  FSETP.GEU.AND P4, PT, R64, -126, PT ;  /* 0xc2fc00004000780b */ /* 0x000fe20003f8e000 */
[----:B-1----:R-:W-:Y:S01]  /*92b0*/  FFMA R56, R73, UR39, -R75 ;  /* 0x0000002749387c23 */ /* 0x002fe2000800084b */
[----:B------:R-:W-:-:S03]  /*92c0*/  FADD R75, R18, R51 ;  /* 0x00000033124b7221 */ /* 0x000fc60000000000 */
[----:B------:R-:W-:Y:S01]  /*92d0*/  @!P6 FMUL R60, R60, 0.5 ;  /* 0x3f0000003c3ce820 */ /* 0x000fe20000400000 */
[----:B------:R-:W1:Y:S01]  /*92e0*/  MUFU.EX2 R44, R44 ;  /* 0x0000002c002c7308 */ /* 0x000e620000000800 */
[----:B----4-:R-:W-:Y:S01]  /*92f0*/  @!P5 FMUL R71, R71, R71 ;  /* 0x000000474747d220 */ /* 0x010fe20000400000 */
[----:B------:R-:W-:Y:S01]  /*9300*/  FSETP.GEU.AND P5, PT, R48, -126, PT ;  /* 0xc2fc00003000780b */ /* 0x000fe20003fae000 */
[----:B------:R-:W-:Y:S01]  /*9310*/  FADD R152, R8, R75 ;  /* 0x0000004b08987221 */ /* 0x000fe20000000000 */
[----:B------:R-:W-:Y:S01]  /*9320*/  FADD R8, R27, R54 ;  /* 0x000000361b087221 */ /* 0x000fe20000000000 */
[----:B------:R-:W-:Y:S01]  /*9330*/  FADD R75, R35, R62 ;  /* 0x0000003e234b7221 */ /* 0x000fe20000000000 */
[----:B------:R-:W-:Y:S01]  /*9340*/  FADD R25, R24, R71 ;  /* 0x0000004718197221 */ /* 0x000fe20000000000 */
[----:B------:R-:W-:Y:S01]  /*9350*/  @!P4 FMUL R64, R64, 0.5 ;  /* 0x3f0000004040c820 */ /* 0x000fe20000400000 */
[----:B------:R3:W4:Y:S01]  /*9360*/  MUFU.EX2 R61, R60 ;  /* 0x0000003c003d7308 */ /* 0x0007220000000800 */
[----:B--2---:R-:W-:Y:S01]  /*9370*/  @!P2 FMUL R40, R40, R40 ;  /* 0x000000282828a220 */ /* 0x004fe20000400000 */
[----:B------:R-:W-:Y:S01]  /*9380*/  FSETP.GEU.AND P2, PT, R68, -126, PT ;  /* 0xc2fc00004400780b */ /* 0x000fe20003f4e000 */
[----:B------:R-:W-:Y:S01]  /*9390*/  FADD R153, R8, R75 ;  /* 0x0000004b08997221 */ /* 0x000fe20000000000 */
[----:B------:R-:W-:Y:S01]  /*93a0*/  FADD R75, R42, R63 ;  /* 0x0000003f2a4b7221 */ /* 0x000fe20000000000 */
[----:B------:R-:W-:-:S02]  /*93b0*/  F2FP.F16.F32.PACK_AB R27, R12, R27 ;  /* 0x0000001b0c1b723e */ /* 0x000fc400000000ff */
[----:B------:R-:W-:Y:S01]  /*93c0*/  @!P5 FMUL R48, R48, 0.5 ;  /* 0x3f0000003030d820 */ /* 0x000fe20000400000 */
[----:B------:R2:W5:Y:S01]  /*93d0*/  MUFU.EX2 R65, R64 ;  /* 0x0000004000417308 */ /* 0x0005620000000800 */
[----:B-1----:R-:W-:Y:S01]  /*93e0*/  @!P3 FMUL R44, R44, R44 ;  /* 0x0000002c2c2cb220 */ /* 0x002fe20000400000 */
[----:B------:R-:W-:Y:S01]  /*93f0*/  FSETP.GEU.AND P3, PT, R72, -126, PT ;  /* 0xc2fc00004800780b */ /* 0x000fe20003f6e000 */
[----:B---3--:R-:W-:Y:S01]  /*9400*/  FADD R60, R15, R58 ;  /* 0x0000003a0f3c7221 */ /* 0x008fe20000000000 */
[----:B------:R-:W-:Y:S02]  /*9410*/  F2FP.F16.F32.PACK_AB R24, R67, R24 ;  /* 0x000000184318723e */ /* 0x000fe400000000ff */
[----:B------:R-:W-:Y:S01]  /*9420*/  F2FP.F16.F32.PACK_AB R35, R20, R35 ;  /* 0x000000231423723e */ /* 0x000fe200000000ff */
[----:B------:R-:W-:Y:S01]  /*9430*/  @!P2 FMUL R68, R68, 0.5 ;  /* 0x3f0000004444a820 */ /* 0x000fe20000400000 */
[----:B------:R-:W1:Y:S01]  /*9440*/  MUFU.EX2 R48, R48 ;  /* 0x0000003000307308 */ /* 0x000e620000000800 */
[----:B----4-:R-:W-:Y:S01]  /*9450*/  @!P6 FMUL R61, R61, R61 ;  /* 0x0000003d3d3de220 */ /* 0x010fe20000400000 */
[----:B------:R-:W-:Y:S01]  /*9460*/  FSETP.GEU.AND P6, PT, R52, -126, PT ;  /* 0xc2fc00003400780b */ /* 0x000fe20003fce000 */
[----:B--2---:R-:W-:Y:S01]  /*9470*/  FADD R64, R19, R70 ;  /* 0x0000004613407221 */ /* 0x004fe20000000000 */
[----:B------:R-:W-:-:S03]  /*9480*/  FADD R155, R60, R79 ;  /* 0x0000004f3c9b7221 */ /* 0x000fc60000000000 */
[----:B------:R-:W-:Y:S01]  /*9490*/  @!P3 FMUL R72, R72, 0.5 ;  /* 0x3f0000004848b820 */ /* 0x000fe20000400000 */
[----:B------:R2:W3:Y:S01]  /*94a0*/  MUFU.EX2 R69, R68 ;  /* 0x0000004400457308 */ /* 0x0004e20000000800 */
[----:B-----5:R-:W-:Y:S01]  /*94b0*/  @!P4 FMUL R65, R65, R65 ;  /* 0x000000414141c220 */ /* 0x020fe20000400000 */
[----:B------:R-:W-:Y:S01]  /*94c0*/  FSETP.GEU.AND P4, PT, R56, -126, PT ;  /* 0xc2fc00003800780b */ /* 0x000fe20003f8e000 */
[----:B------:R-:W-:Y:S01]  /*94d0*/  FADD R156, R29, R64 ;  /* 0x000000401d9c7221 */ /* 0x000fe20000000000 */
[----:B------:R-:W-:Y:S01]  /*94e0*/  FADD R29, R31, R50 ;  /* 0x000000321f1d7221 */ /* 0x000fe20000000000 */
[----:B------:R-:W-:Y:S01]  /*94f0*/  FADD R64, R39, R74 ;  /* 0x0000004a27407221 */ /* 0x000fe20000000000 */
[----:B------:R-:W-:Y:S01]  /*9500*/  FADD R152, R152, R155 ;  /* 0x0000009b98987221 */ /* 0x000fe20000000000 */
[----:B------:R-:W-:Y:S01]  /*9510*/  @!P6 FMUL R52, R52, 0.5 ;  /* 0x3f0000003434e820 */ /* 0x000fe20000400000 */
[----:B------:R-:W4:Y:S01]  /*9520*/  MUFU.EX2 R73, R72 ;  /* 0x0000004800497308 */ /* 0x000f220000000800 */
[----:B-1----:R-:W-:Y:S01]  /*9530*/  @!P5 FMUL R48, R48, R48 ;  /* 0x000000303030d220 */ /* 0x002fe20000400000 */
[----:B------:R-:W-:Y:S01]  /*9540*/  FSETP.GEU.AND P5, PT, R76, -126, PT ;  /* 0xc2fc00004c00780b */ /* 0x000fe20003fae000 */
[----:B------:R-:W-:Y:S01]  /*9550*/  FADD R158, R29, R64 ;  /* 0x000000401d9e7221 */ /* 0x000fe20000000000 */
[----:B------:R-:W-:Y:S01]  /*9560*/  FADD R64, R16, R47 ;  /* 0x0000002f10407221 */ /* 0x000fe20000000000 */
[----:B------:R-:W-:Y:S01]  /*9570*/  FADD R29, R12, R43 ;  /* 0x0000002b0c1d7221 */ /* 0x000fe20000000000 */
[----:B--2---:R-:W-:Y:S01]  /*9580*/  FADD R68, R20, R55 ;  /* 0x0000003714447221 */ /* 0x004fe20000000000 */
[----:B------:R-:W-:Y:S01]  /*9590*/  @!P4 FMUL R56, R56, 0.5 ;  /* 0x3f0000003838c820 */ /* 0x000fe20000400000 */
[----:B------:R-:W1:Y:S01]  /*95a0*/  MUFU.EX2 R52, R52 ;  /* 0x0000003400347308 */ /* 0x000e620000000800 */
[----:B---3--:R-:W-:Y:S01]  /*95b0*/  @!P2 FMUL R69, R69, R69 ;  /* 0x000000454545a220 */ /* 0x008fe20000400000 */
[----:B------:R-:W-:Y:S01]  /*95c0*/  FSETP.GEU.AND P2, PT, R80, -126, PT ;  /* 0xc2fc00005000780b */ /* 0x000fe20003f4e000 */
[----:B------:R-:W-:Y:S01]  /*95d0*/  FADD R157, R64, R75 ;  /* 0x0000004b409d7221 */ /* 0x000fe20000000000 */
        /* <DEDUP_REMOVED lines=13> */
[----:B-1----:R-:W-:Y:S01]  /*96b0*/  @!P6 FMUL R52, R52, R52 ;  /* 0x000000343434e220 */ /* 0x002fe20000400000 */
[----:B------:R-:W-:Y:S01]  /*96c0*/  FSETP.GEU.AND P6, PT, R78, -126, PT ;  /* 0xc2fc00004e00780b */ /* 0x000fe20003fce000 */
[----:B------:R-:W-:Y:S01]  /*96d0*/  FADD R79, R25, R72 ;  /* 0x00000048194f7221 */ /* 0x000fe20000000000 */
[----:B------:R-:W-:Y:S01]  /*96e0*/  FADD R25, R26, R61 ;  /* 0x0000003d1a197221 */ /* 0x000fe20000000000 */
[----:B------:R-:W-:Y:S01]  /*96f0*/  FADD R87, R87, R158 ;  /* 0x0000009e57577221 */ /* 0x000fe20000000000 */
[----:B------:R-:W-:Y:S01]  /*9700*/  FADD R152, R152, R157 ;  /* 0x0000009d98987221 */ /* 0x000fe20000000000 */
[----:B------:R-:W-:Y:S01]  /*9710*/  @!P3 FMUL R81, R81, 0.5 ;  /* 0x3f0000005151b820 */ /* 0x000fe20000400000 */
[----:B------:R1:W5:Y:S01]  /*9720*/  MUFU.EX2 R11, R80 ;  /* 0x00000050000b7308 */ /* 0x0003620000000800 */
[----:B--2---:R-:W-:Y:S01]  /*9730*/  @!P4 FMUL R56, R56, R56 ;  /* 0x000000383838c220 */ /* 0x004fe20000400000 */
[----:B------:R-:W-:Y:S01]  /*9740*/  FSETP.GEU.AND P4, PT, R77, -126, PT ;  /* 0xc2fc00004d00780b */ /* 0x000fe20003f8e000 */
[----:B------:R-:W-:Y:S01]  /*9750*/  FADD R152, R87, R152 ;  /* 0x0000009857987221 */ /* 0x000fe20000000000 */
[----:B------:R-:W-:Y:S01]  /*9760*/  F2FP.F16.F32.PACK_AB R39, R42, R39 ;  /* 0x000000272a27723e */ /* 0x000fe200000000ff */
[----:B---3--:R-:W-:Y:S01]  /*9770*/  FADD R76, R45, R56 ;  /* 0x000000382d4c7221 */ /* 0x008fe20000000000 */
[----:B------:R-:W-:Y:S01]  /*9780*/  F2FP.F16.F32.PACK_AB R42, R44, R61 ;  /* 0x0000003d2c2a723e */ /* 0x000fe200000000ff */
[----:B------:R-:W-:Y:S01]  /*9790*/  @!P6 FMUL R78, R78, 0.5 ;  /* 0x3f0000004e4ee820 */ /* 0x000fe20000400000 */
[----:B------:R-:W2:Y:S01]  /*97a0*/  MUFU.EX2 R60, R81 ;  /* 0x00000051003c7308 */ /* 0x000ea20000000800 */
[----:B----4-:R-:W-:Y:S01]  /*97b0*/  @!P5 FMUL R9, R9, R9 ;  /* 0x000000090909d220 */ /* 0x010fe20000400000 */
[----:B------:R-:W-:Y:S01]  /*97c0*/  FSETP.GEU.AND P5, PT, R84, -126, PT ;  /* 0xc2fc00005400780b */ /* 0x000fe20003fae000 */
[----:B-1----:R-:W-:Y:S01]  /*97d0*/  FADD R80, R29, R76 ;  /* 0x0000004c1d507221 */ /* 0x002fe20000000000 */
[----:B------:R-:W-:Y:S01]  /*97e0*/  FADD R29, R37, R48 ;  /* 0x00000030251d7221 */ /* 0x000fe20000000000 */
[----:B------:R-:W-:-:S02]  /*97f0*/  F2FP.F16.F32.PACK_AB R26, R33, R26 ;  /* 0x0000001a211a723e */ /* 0x000fc400000000ff */
[----:B------:R-:W-:Y:S01]  /*9800*/  @!P4 FMUL R77, R77, 0.5 ;  /* 0x3f0000004d4dc820 */ /* 0x000fe20000400000 */
[----:B------:R-:W-:Y:S01]  /*9810*/  F2FP.F16.F32.PACK_AB R28, R37, R28 ;  /* 0x0000001c251c723e */ /* 0x000fe200000000ff */
[----:B-----5:R-:W-:Y:S01]  /*9820*/  @!P2 FMUL R11, R11, R11 ;  /* 0x0000000b0b0ba220 */ /* 0x020fe20000400000 */
[----:B------:R-:W-:Y:S01]  /*9830*/  FSETP.GEU.AND P2, PT, R85, -126, PT ;  /* 0xc2fc00005500780b */ /* 0x000fe20003f4e000 */
[----:B------:R1:W3:Y:S01]  /*9840*/  MUFU.EX2 R8, R77 ;  /* 0x0000004d00087308 */ /* 0x0002e20000000800 */
[----:B------:R-:W-:Y:S02]  /*9850*/  F2FP.F16.F32.PACK_AB R32, R45, R32 ;  /* 0x000000202d20723e */ /* 0x000fe400000000ff */
[----:B------:R-:W-:Y:S01]  /*9860*/  F2FP.F16.F32.PACK_AB R43, R43, R54 ;  /* 0x000000362b2b723e */ /* 0x000fe200000000ff */
[----:B------:R-:W-:Y:S01]  /*9870*/  @!P5 FMUL R84, R84, 0.5 ;  /* 0x3f0000005454d820 */ /* 0x000fe20000400000 */
[----:B------:R-:W-:Y:S01]  /*9880*/  F2FP.F16.F32.PACK_AB R47, R47, R50 ;  /* 0x000000322f2f723e */ /* 0x000fe200000000ff */
[----:B--2---:R-:W-:Y:S01]  /*9890*/  @!P3 FMUL R60, R60, R60 ;  /* 0x0000003c3c3cb220 */ /* 0x004fe20000400000 */
[----:B------:R-:W-:Y:S01]  /*98a0*/  FSETP.GEU.AND P3, PT, R86, -126, PT ;  /* 0xc2fc00005600780b */ /* 0x000fe20003f6e000 */
[----:B------:R-:W2:Y:S01]  /*98b0*/  MUFU.EX2 R75, R84 ;  /* 0x00000054004b7308 */ /* 0x000ea20000000800 */
[----:B-1----:R-:W-:Y:S01]  /*98c0*/  FADD R77, R36, R11 ;  /* 0x0000000b244d7221 */ /* 0x002fe20000000000 */
[C---:B------:R-:W-:Y:S01]  /*98d0*/  FADD R72, R53.reuse, R60 ;  /* 0x0000003c35487221 */ /* 0x040fe20000000000 */
[----:B------:R-:W-:Y:S01]  /*98e0*/  F2FP.F16.F32.PACK_AB R36, R53, R36 ;  /* 0x000000243524723e */ /* 0x000fe200000000ff */
[----:B------:R-:W-:Y:S01]  /*98f0*/  @!P2 FMUL R85, R85, 0.5 ;  /* 0x3f0000005555a820 */ /* 0x000fe20000400000 */
[----:B------:R-:W-:Y:S01]  /*9900*/  FADD R82, R68, R77 ;  /* 0x0000004d44527221 */ /* 0x000fe20000000000 */
[----:B------:R-:W-:Y:S01]  /*9910*/  FADD R68, R34, R9 ;  /* 0x0000000922447221 */ /* 0x000fe20000000000 */
[----:B------:R-:W-:Y:S01]  /*9920*/  FADD R83, R29, R72 ;  /* 0x000000481d537221 */ /* 0x000fe20000000000 */
[----:B------:R-:W1:Y:S01]  /*9930*/  MUFU.EX2 R64, R85 ;  /* 0x0000005500407308 */ /* 0x000e620000000800 */
[----:B---3--:R-:W-:Y:S01]  /*9940*/  @!P4 FMUL R8, R8, R8 ;  /* 0x000000080808c220 */ /* 0x008fe20000400000 */
[----:B------:R-:W-:Y:S01]  /*9950*/  FADD R81, R25, R68 ;  /* 0x0000004419517221 */ /* 0x000fe20000000000 */
[----:B------:R-:W-:Y:S01]  /*9960*/  FADD R68, R41, R52 ;  /* 0x0000003429447221 */ /* 0x000fe20000000000 */
[----:B------:R-:W-:Y:S01]  /*9970*/  @!P3 FMUL R86, R86, 0.5 ;  /* 0x3f0000005656b820 */ /* 0x000fe20000400000 */
[----:B------:R-:W-:Y:S01]  /*9980*/  FADD R29, R30, R69 ;  /* 0x000000451e1d7221 */ /* 0x000fe20000000000 */
[----:B------:R-:W-:Y:S01]  /*9990*/  FADD R25, R33, R44 ;  /* 0x0000002c21197221 */ /* 0x000fe20000000000 */
[----:B------:R-:W-:Y:S01]  /*99a0*/  FADD R72, R49, R8 ;  /* 0x0000000831487221 */ /* 0x000fe20000000000 */
[----:B------:R-:W3:Y:S01]  /*99b0*/  MUFU.EX2 R85, R86 ;  /* 0x0000005600557308 */ /* 0x000ee20000000800 */
[----:B--2---:R-:W-:Y:S01]  /*99c0*/  @!P5 FMUL R75, R75, R75 ;  /* 0x0000004b4b4bd220 */ /* 0x004fe20000400000 */
[----:B------:R-:W-:Y:S01]  /*99d0*/  FADD R79, R79, R82 ;  /* 0x000000524f4f7221 */ /* 0x000fe20000000000 */
[----:B------:R-:W-:Y:S01]  /*99e0*/  FADD R25, R25, R72 ;  /* 0x0000004819197221 */ /* 0x000fe20000000000 */
[----:B------:R-:W-:Y:S01]  /*99f0*/  FADD R80, R80, R83 ;  /* 0x0000005350507221 */ /* 0x000fe20000000000 */
[----:B------:R-:W-:Y:S01]  /*9a00*/  FADD R76, R38, R75 ;  /* 0x0000004b264c7221 */ /* 0x000fe20000000000 */
[----:B------:R-:W-:-:S02]  /*9a10*/  F2FP.F16.F32.PACK_AB R30, R41, R30 ;  /* 0x0000001e291e723e */ /* 0x000fc400000000ff */
[----:B------:R-:W-:Y:S01]  /*9a20*/  F2FP.F16.F32.PACK_AB R34, R49, R34 ;  /* 0x000000223122723e */ /* 0x000fe200000000ff */
[----:B-1----:R-:W-:Y:S01]  /*9a30*/  @!P2 FMUL R64, R64, R64 ;  /* 0x000000404040a220 */ /* 0x002fe20000400000 */
[----:B------:R-:W-:Y:S01]  /*9a40*/  FADD R76, R29, R76 ;  /* 0x0000004c1d4c7221 */ /* 0x000fe20000000000 */
[----:B------:R-:W-:Y:S02]  /*9a50*/  F2FP.F16.F32.PACK_AB R41, R46, R21 ;  /* 0x000000152e29723e */ /* 0x000fe400000000ff */
[----:B------:R-:W-:Y:S01]  /*9a60*/  FADD R77, R57, R64 ;  /* 0x00000040394d7221 */ /* 0x000fe20000000000 */
[----:B------:R-:W-:Y:S01]  /*9a70*/  FADD R76, R81, R76 ;  /* 0x0000004c514c7221 */ /* 0x000fe20000000000 */
[----:B------:R-:W-:Y:S02]  /*9a80*/  F2FP.F16.F32.PACK_AB R44, R48, R65 ;  /* 0x00000041302c723e */ /* 0x000fe400000000ff */
[----:B------:R-:W-:Y:S01]  /*9a90*/  FADD R68, R68, R77 ;  /* 0x0000004d44447221 */ /* 0x000fe20000000000 */
[----:B------:R-:W-:Y:S01]  /*9aa0*/  FADD R76, R79, R76 ;  /* 0x0000004c4f4c7221 */ /* 0x000fe20000000000 */
[----:B------:R-:W1:Y:S01]  /*9ab0*/  MUFU.EX2 R77, R78 ;  /* 0x0000004e004d7308 */ /* 0x000e620000000800 */
[----:B---3--:R-:W-:Y:S01]  /*9ac0*/  @!P3 FMUL R85, R85, R85 ;  /* 0x000000555555b220 */ /* 0x008fe20000400000 */
[----:B------:R-:W-:Y:S01]  /*9ad0*/  FADD R25, R25, R68 ;  /* 0x0000004419197221 */ /* 0x000fe20000000000 */
[----:B------:R-:W-:-:S02]  /*9ae0*/  SHF.L.U32 R68, R7, 0x1f, RZ ;  /* 0x0000001f07447819 */ /* 0x000fc400000006ff */
[----:B------:R-:W-:Y:S01]  /*9af0*/  F2FP.F16.F32.PACK_AB R46, R52, R69 ;  /* 0x00000045342e723e */ /* 0x000fe200000000ff */
[----:B------:R-:W-:Y:S01]  /*9b00*/  FADD R25, R80, R25 ;  /* 0x0000001950197221 */ /* 0x000fe20000000000 */
[----:B------:R2:W3:Y:S01]  /*9b10*/  SYNCS.PHASECHK.TRANS64.TRYWAIT P2, [UR10+0x30000], R68 ;  /* 0x03000044ff0075a7 */ /* 0x0004e2000804014a */
[----:B------:R-:W-:Y:S01]  /*9b20*/  F2FP.F16.F32.PACK_AB R49, R51, R66 ;  /* 0x000000423331723e */ /* 0x000fe200000000ff */
[----:B------:R-:W-:Y:S01]  /*9b30*/  FFMA R0, R85, R0, R152 ;  /* 0x0000000055007223 */ /* 0x000fe20000000098 */
[----:B------:R-:W-:Y:S01]  /*9b40*/  FADD R76, R76, R25 ;  /* 0x000000194c4c7221 */ /* 0x000fe20000000000 */
[-C--:B------:R-:W-:Y:S01]  /*9b50*/  FMUL R90, R90, R85.reuse ;  /* 0x000000555a5a7220 */ /* 0x080fe20000400000 */
[-C--:B------:R-:W-:Y:S01]  /*9b60*/  FMUL R91, R91, R85.reuse ;  /* 0x000000555b5b7220 */ /* 0x080fe20000400000 */
[-C--:B------:R-:W-:Y:S01]  /*9b70*/  FMUL R94, R94, R85.reuse ;  /* 0x000000555e5e7220 */ /* 0x080fe20000400000 */
[-C--:B------:R-:W-:Y:S01]  /*9b80*/  FMUL R95, R95, R85.reuse ;  /* 0x000000555f5f7220 */ /* 0x080fe20000400000 */
[-C--:B------:R-:W-:Y:S01]  /*9b90*/  FMUL R98, R98, R85.reuse ;  /* 0x0000005562627220 */ /* 0x080fe20000400000 */
[----:B------:R-:W-:Y:S01]  /*9ba0*/  FMUL R99, R99, R85 ;  /* 0x0000005563637220 */ /* 0x000fe20000400000 */
[----:B-1----:R-:W-:Y:S01]  /*9bb0*/  @!P6 FMUL R77, R77, R77 ;  /* 0x0000004d4d4de220 */ /* 0x002fe20000400000 */
[-C--:B------:R-:W-:Y:S01]  /*9bc0*/  FMUL R102, R102, R85.reuse ;  /* 0x0000005566667220 */ /* 0x080fe20000400000 */
[-C--:B------:R-:W-:Y:S01]  /*9bd0*/  FMUL R103, R103, R85.reuse ;  /* 0x0000005567677220 */ /* 0x080fe20000400000 */
[-C--:B------:R-:W-:Y:S01]  /*9be0*/  FMUL R106, R106, R85.reuse ;  /* 0x000000556a6a7220 */ /* 0x080fe20000400000 */
        /* <DEDUP_REMOVED lines=24> */
[----:B------:R-:W-:Y:S01]  /*9d70*/  F2FP.F16.F32.PACK_AB R25, R13, R10 ;  /* 0x0000000a0d19723e */ /* 0x000fe200000000ff */
[-C--:B------:R-:W-:Y:S01]  /*9d80*/  FMUL R88, R88, R77.reuse ;  /* 0x0000004d58587220 */ /* 0x080fe20000400000 */
[----:B------:R-:W-:Y:S01]  /*9d90*/  F2FP.F16.F32.PACK_AB R29, R15, R14 ;  /* 0x0000000e0f1d723e */ /* 0x000fe200000000ff */
        /* <DEDUP_REMOVED lines=42> */
[----:B------:R-:W-:Y:S01]  /*a040*/  F2FP.F16.F32.PACK_AB R54, R64, R75 ;  /* 0x0000004b4036723e */ /* 0x000fe200000000ff */
[----:B--23--:R-:W-:Y:S06]  /*a050*/  @!P0 BRA `(.L_x_39) ;  /* 0x0000000000048947 */ /* 0x00cfec0003800000 */
[----:B------:R-:W-:Y:S01]  /*a060*/  BPT.TRAP 0x1 ;  /* 0x000000040000795c */ /* 0x000fe20000300000 */
.L_x_39:
[----:B------:R-:W-:Y:S05]  /*a070*/  @P2 BRA `(.L_x_40) ;  /* 0x0000000000082947 */ /* 0x000fea0003800000 */
[----:B------:R-:W1:Y:S02]  /*a080*/  SYNCS.PHASECHK.TRANS64.TRYWAIT P2, [UR10+0x30000], R68 ;  /* 0x03000044ff0075a7 */ /* 0x000e64000804014a */
[----:B-1----:R-:W-:Y:S05]  /*a090*/  @!P2 BRA `(.L_x_41) ;  /* 0x000000340084a947 */ /* 0x002fea0003800000 */
.L_x_40:
        /* <DEDUP_REMOVED lines=43> */
.L_x_42:
[----:B------:R-:W-:-:S04]  /*a350*/  ULEA UR10, UR38, UR37, 0x3 ;  /* 0x00000025260a7291 */ /* 0x000fc8000f8e183f */
[----:B------:R-:W-:-:S04]  /*a360*/  UIADD3 UR10, UR10, 0x30028, URZ ;  /* 0x000300280a0a7890 */ /* 0x000fc8000fffe03f */
[----:B------:R-:W-:-:S09]  /*a370*/  UPRMT UR10, URZ, 0x654, UR10 ;  /* 0x000006543f0a7896 */ /* 0x000fd2000800000a */
[----:B------:R-:W-:Y:S01]  /*a380*/  SYNCS.ARRIVE.TRANS64.RED.A1T0 RZ, [UR10], RZ ;  /* 0x000000ffffff79a7 */ /* 0x000fe2000810040a */
[----:B------:R-:W-:Y:S05]  /*a390*/  @P1 BRA `(.L_x_43) ;  /* 0x0000000000041947 */ /* 0x000fea0003800000 */
[----:B------:R-:W-:Y:S01]  /*a3a0*/  BPT.TRAP 0x1 ;  /* 0x000000040000795c */ /* 0x000fe20000300000 */
.L_x_43:
[----:B------:R-:W-:-:S04]  /*a3b0*/  UIADD3 UR38, UR38, 0x1, URZ ;  /* 0x0000000126267890 */ /* 0x000fc8000fffe03f */
[----:B------:R-:W-:-:S04]  /*a3c0*/  UISETP.NE.AND UP0, UPT, UR38, 0x5, UPT ;  /* 0x000000052600788c */ /* 0x000fc8000bf05270 */
[----:B------:R-:W-:Y:S01]  /*a3d0*/  USEL UR38, UR38, URZ, UP0 ;  /* 0x0000003f26267287 */ /* 0x000fe20008000000 */
[----:B------:R-:W-:Y:S11]  /*a3e0*/  @!P0 BRA `(.L_x_44) ;  /* 0x0000000000048947 */ /* 0x000ff60003800000 */
[----:B------:R-:W-:Y:S01]  /*a3f0*/  BPT.TRAP 0x1 ;  /* 0x000000040000795c */ /* 0x000fe20000300000 */
.L_x_44:
[----:B------:R-:W-:-:S04]  /*a400*/  ULEA UR10, UR38, UR37, 0x3 ;  /* 0x00000025260a7291 */ /* 0x000fc8000f8e183f */
[----:B------:R-:W-:-:S04]  /*a410*/  UIADD3 UR10, UR10, 0x30028, URZ ;  /* 0x000300280a0a7890 */ /* 0x000fc8000fffe03f */
[----:B------:R-:W-:-:S09]  /*a420*/  UPRMT UR10, URZ, 0x654, UR10 ;  /* 0x000006543f0a7896 */ /* 0x000fd2000800000a */
[----:B------:R-:W-:Y:S01]  /*a430*/  SYNCS.ARRIVE.TRANS64.RED.A1T0 RZ, [UR10], RZ ;  /* 0x000000ffffff79a7 */ /* 0x000fe2000810040a */
[----:B------:R-:W-:Y:S05]  /*a440*/  @P1 BRA `(.L_x_45) ;  /* 0x0000000000041947 */ /* 0x000fea0003800000 */
[----:B------:R-:W-:Y:S01]  /*a450*/  BPT.TRAP 0x1 ;  /* 0x000000040000795c */ /* 0x000fe20000300000 */
.L_x_45:
[----:B------:R-:W-:Y:S01]  /*a460*/  UIADD3 UR4, UR4, 0x1, URZ ;  /* 0x0000000104047890 */ /* 0x000fe2000fffe03f */
[C---:B------:R-:W-:Y:S01]  /*a470*/  ISETP.GT.AND P2, PT, R6.reuse, 0x1, PT ;  /* 0x000000010600780c */ /* 0x040fe20003f44270 */
[----:B------:R-:W-:Y:S01]  /*a480*/  UIADD3 UR38, UR38, 0x1, URZ ;  /* 0x0000000126267890 */ /* 0x000fe2000fffe03f */
[----:B------:R-:W-:Y:S01]  /*a490*/  IADD3 R6, R6, -0x1, RZ ;  /* 0xffffffff06067810 */ /* 0x000fe20007ffe0ff */
[----:B------:R-:W-:Y:S01]  /*a4a0*/  UISETP.NE.AND UP1, UPT, UR4, 0x5, UPT ;  /* 0x000000050400788c */ /* 0x000fe2000bf25270 */
[----:B------:R-:W-:Y:S01]  /*a4b0*/  IADD3 R3, R3, 0x80, RZ ;  /* 0x0000008003037810 */ /* 0x000fe20007ffe0ff */
[----:B------:R-:W-:Y:S01]  /*a4c0*/  UISETP.NE.AND UP0, UPT, UR38, 0x5, UPT ;  /* 0x000000052600788c */ /* 0x000fe2000bf05270 */
[----:B-1----:R-:W-:Y:S01]  /*a4d0*/  MOV R9, R4 ;  /* 0x0000000400097202 */ /* 0x002fe20000000f00 */
[----:B------:R-:W-:Y:S01]  /*a4e0*/  USEL UR10, URZ, 0x1, UP1 ;  /* 0x000000013f0a7887 */ /* 0x000fe20008800000 */
[----:B------:R-:W-:Y:S01]  /*a4f0*/  IMAD.MOV.U32 R8, RZ, RZ, R5 ;  /* 0x000000ffff087224 */ /* 0x000fe200078e0005 */
[----:B------:R-:W-:-:S02]  /*a500*/  USEL UR38, UR38, URZ, UP0 ;  /* 0x0000003f26267287 */ /* 0x000fc40008000000 */
[----:B------:R-:W-:Y:S02]  /*a510*/  USEL UR4, UR4, URZ, UP1 ;  /* 0x0000003f04047287 */ /* 0x000fe40008800000 */
[----:B------:R-:W-:Y:S01]  /*a520*/  LOP3.LUT R10, R7, UR10, RZ, 0x3c, !PT ;  /* 0x0000000a070a7c12 */ /* 0x000fe2000f8e3cff */
[----:B------:R-:W-:Y:S09]  /*a530*/  @P2 BRA `(.L_x_46) ;  /* 0xffffffc800d42947 */ /* 0x000ff2000383ffff */
.L_x_35:
[----:B------:R-:W1:Y:S01]  /*a540*/  SHFL.BFLY PT, R3, R2, 0x1, 0x1f ;  /* 0x0c201f0002037f89 */ /* 0x000e6200000e0000 */
[----:B------:R-:W-:Y:S01]  /*a550*/  BSSY B0, `(.L_x_47) ;  /* 0x0000023000007945 */ /* 0x000fe20003800000 */
[----:B------:R-:W-:Y:S02]  /*a560*/  MOV R9, 0x7f800000 ;  /* 0x7f80000000097802 */ /* 0x000fe40000000f00 */
[----:B------:R-:W2:Y:S01]  /*a570*/  SHFL.BFLY PT, R7, R0, 0x1, 0x1f ;  /* 0x0c201f0000077f89 */ /* 0x000ea200000e0000 */
[----:B------:R-:W-:Y:S02]  /*a580*/  MOV R8, 0x3f800000 ;  /* 0x3f80000000087802 */ /* 0x000fe40000000f00 */
[----:B------:R-:W-:Y:S02]  /*a590*/  MOV R10, 0x3f800000 ;  /* 0x3f800000000a7802 */ /* 0x000fe40000000f00 */
[----:B------:R-:W-:Y:S01]  /*a5a0*/  MOV R11, 0x7f800000 ;  /* 0x7f800000000b7802 */ /* 0x000fe20000000f00 */
[----:B-1----:R-:W-:Y:S01]  /*a5b0*/  FADD R3, R3, R2 ;  /* 0x0000000203037221 */ /* 0x002fe20000000000 */
[----:B--2---:R-:W-:-:S04]  /*a5c0*/  FADD R16, R7, R0 ;  /* 0x0000000007107221 */ /* 0x004fc80000000000 */
[----:B------:R-:W1:Y:S04]  /*a5d0*/  SHFL.BFLY PT, R6, R3, 0x2, 0x1f ;  /* 0x0c401f0003067f89 */ /* 0x000e6800000e0000 */
[----:B------:R-:W2:Y:S01]  /*a5e0*/  SHFL.BFLY PT, R17, R16, 0x2, 0x1f ;  /* 0x0c401f0010117f89 */ /* 0x000ea200000e0000 */
[C---:B-1----:R-:W-:Y:S01]  /*a5f0*/  FSETP.NE.AND P0, PT, R3.reuse, -R6, PT ;  /* 0x800000060300720b */ /* 0x042fe20003f05000 */
[----:B------:R-:W-:Y:S01]  /*a600*/  FADD R6, R3, R6 ;  /* 0x0000000603067221 */ /* 0x000fe20000000000 */
[----:B--2---:R-:W-:-:S11]  /*a610*/  FADD R7, R16, R17 ;  /* 0x0000001110077221 */ /* 0x004fd60000000000 */
[----:B------:R-:W-:Y:S05]  /*a620*/  @!P0 BRA `(.L_x_48) ;  /* 0x0000000000548947 */ /* 0x000fea0003800000 */
[----:B------:R-:W-:Y:S01]  /*a630*/  IADD3 R0, R6, 0x1800000, RZ ;  /* 0x0180000006007810 */ /* 0x000fe20007ffe0ff */
[----:B------:R-:W-:Y:S03]  /*a640*/  BSSY B1, `(.L_x_49) ;  /* 0x000000c000017945 */ /* 0x000fe60003800000 */
[----:B------:R-:W-:-:S04]  /*a650*/  LOP3.LUT R0, R0, 0x7f800000, RZ, 0xc0, !PT ;  /* 0x7f80000000007812 */ /* 0x000fc800078ec0ff */
[----:B------:R-:W-:-:S13]  /*a660*/  ISETP.GT.U32.AND P0, PT, R0, 0x1ffffff, PT ;  /* 0x01ffffff0000780c */ /* 0x000fda0003f04070 */
[----:B------:R-:W-:Y:S05]  /*a670*/  @P0 BRA `(.L_x_50) ;  /* 0x0000000000100947 */ /* 0x000fea0003800000 */
[----:B------:R-:W-:Y:S02]  /*a680*/  MOV R2, R6 ;  /* 0x0000000600027202 */ /* 0x000fe40000000f00 */
[----:B------:R-:W-:-:S07]  /*a690*/  MOV R15, 0xa6b0 ;  /* 0x0000a6b0000f7802 */ /* 0x000fce0000000f00 */
[----:B------:R-:W-:Y:S05]  /*a6a0*/  CALL.REL.NOINC `($__internal_0_$__cuda_sm20_rcp_rn_f32_slowpath) ;  /* 0x0000003000a87944 */ /* 0x000fea0003c00000 */
[----:B------:R-:W-:Y:S05]  /*a6b0*/  BRA `(.L_x_51) ;  /* 0x0000000000107947 */ /* 0x000fea0003800000 */
.L_x_50:
[----:B------:R-:W1:Y:S02]  /*a6c0*/  MUFU.RCP R3, R6 ;  /* 0x0000000600037308 */ /* 0x000e640000001000 */
[----:B-1----:R-:W-:-:S04]  /*a6d0*/  FFMA R0, R6, R3, -1 ;  /* 0xbf80000006007423 */ /* 0x002fc80000000003 */
[----:B------:R-:W-:-:S04]  /*a6e0*/  FADD.FTZ R0, -R0, -RZ ;  /* 0x800000ff00007221 */ /* 0x000fc80000010100 */
[----:B------:R-:W-:-:S07]  /*a6f0*/  FFMA R10, R3, R0, R3 ;  /* 0x00000000030a7223 */ /* 0x000fce0000000003 */
.L_x_51:
[----:B------:R-:W-:Y:S05]  /*a700*/  BSYNC B1 ;  /* 0x0000000000017941 */ /* 0x000fea0003800000 */
.L_x_49:
[----:B------:R-:W-:Y:S01]  /*a710*/  FSETP.GEU.AND P0, PT, |R6|, 1.175494350822287508e-38, PT ;  /* 0x008000000600780b */ /* 0x000fe20003f0e200 */
[----:B------:R-:W-:-:S12]  /*a720*/  ULDC UR4, c[0x0][0x600] ;  /* 0x0001800000047ab9 */ /* 0x000fd80000000800 */
[----:B------:R-:W-:-:S04]  /*a730*/  @!P0 FMUL R6, R6, 16777216 ;  /* 0x4b80000006068820 */ /* 0x000fc80000400000 */
[----:B------:R-:W1:Y:S02]  /*a740*/  MUFU.LG2 R0, R6 ;  /* 0x0000000600007308 */ /* 0x000e640000000c00 */
[----:B-1----:R-:W-:-:S04]  /*a750*/  @!P0 FADD R0, R0, -24 ;  /* 0xc1c0000000008421 */ /* 0x002fc80000000000 */
[----:B------:R-:W-:-:S04]  /*a760*/  FMUL R11, R0, 0.69314718246459960938 ;  /* 0x3f317218000b7820 */ /* 0x000fc80000400000 */
[----:B------:R-:W-:-:S07]  /*a770*/  FFMA R11, R4, UR4, R11 ;  /* 0x00000004040b7c23 */ /* 0x000fce000800000b */
.L_x_48:
[----:B------:R-:W-:Y:S05]  /*a780*/  BSYNC B0 ;  /* 0x0000000000007941 */ /* 0x000fea0003800000 */
.L_x_47:
[----:B------:R-:W-:Y:S01]  /*a790*/  FSETP.NE.AND P0, PT, R16, -R17, PT ;  /* 0x800000111000720b */ /* 0x000fe20003f05000 */
[----:B------:R-:W-:Y:S01]  /*a7a0*/  ULDC UR4, c[0x0][0x608] ;  /* 0x0001820000047ab9 */ /* 0x000fe20000000800 */
[----:B------:R-:W-:Y:S01]  /*a7b0*/  BSSY B0, `(.L_x_52) ;  /* 0x0000039000007945 */ /* 0x000fe20003800000 */
[----:B------:R-:W-:-:S04]  /*a7c0*/  FMUL R10, R10, UR4 ;  /* 0x000000040a0a7c20 */ /* 0x000fc80008400000 */
        /* <DEDUP_REMOVED lines=32> */
[----:B------:R-:W-:Y:S06]  /*a9d0*/  @!P0 BRA `(.L_x_53) ;  /* 0x0000000000588947 */ /* 0x000fec0003800000 */
[----:B------:R-:W-:Y:S01]  /*a9e0*/  VIADD R0, R7, 0x1800000 ;  /* 0x0180000007007836 */ /* 0x000fe20000000000 */
[----:B------:R-:W-:Y:S04]  /*a9f0*/  BSSY B1, `(.L_x_54) ;  /* 0x000000d000017945 */ /* 0x000fe80003800000 */
[----:B------:R-:W-:-:S04]  /*aa00*/  LOP3.LUT R0, R0, 0x7f800000, RZ, 0xc0, !PT ;  /* 0x7f80000000007812 */ /* 0x000fc800078ec0ff */
[----:B------:R-:W-:-:S13]  /*aa10*/  ISETP.GT.U32.AND P0, PT, R0, 0x1ffffff, PT ;  /* 0x01ffffff0000780c */ /* 0x000fda0003f04070 */
[----:B------:R-:W-:Y:S05]  /*aa20*/  @P0 BRA `(.L_x_55) ;  /* 0x0000000000140947 */ /* 0x000fea0003800000 */
[----:B------:R-:W-:Y:S02]  /*aa30*/  MOV R2, R7 ;  /* 0x0000000700027202 */ /* 0x000fe40000000f00 */
[----:B------:R-:W-:-:S07]  /*aa40*/  MOV R15, 0xaa60 ;  /* 0x0000aa60000f7802 */ /* 0x000fce0000000f00 */
[----:B------:R-:W-:Y:S05]  /*aa50*/  CALL.REL.NOINC `($__internal_0_$__cuda_sm20_rcp_rn_f32_slowpath) ;  /* 0x0000002c00bc7944 */ /* 0x000fea0003c00000 */
[----:B------:R-:W-:Y:S01]  /*aa60*/  MOV R8, R10 ;  /* 0x0000000a00087202 */ /* 0x000fe20000000f00 */
[----:B------:R-:W-:Y:S06]  /*aa70*/  BRA `(.L_x_56) ;  /* 0x0000000000107947 */ /* 0x000fec0003800000 */
.L_x_55:
[----:B------:R-:W1:Y:S02]  /*aa80*/  MUFU.RCP R8, R7 ;  /* 0x0000000700087308 */ /* 0x000e640000001000 */
[----:B-1----:R-:W-:-:S04]  /*aa90*/  FFMA R0, R7, R8, -1 ;  /* 0xbf80000007007423 */ /* 0x002fc80000000008 */
[----:B------:R-:W-:-:S04]  /*aaa0*/  FADD.FTZ R3, -R0, -RZ ;  /* 0x800000ff00037221 */ /* 0x000fc80000010100 */
[----:B------:R-:W-:-:S07]  /*aab0*/  FFMA R8, R8, R3, R8 ;  /* 0x0000000308087223 */ /* 0x000fce0000000008 */
.L_x_56:
[----:B------:R-:W-:Y:S05]  /*aac0*/  BSYNC B1 ;  /* 0x0000000000017941 */ /* 0x000fea0003800000 */
.L_x_54:
[----:B------:R-:W-:Y:S01]  /*aad0*/  FSETP.GEU.AND P0, PT, |R7|, 1.175494350822287508e-38, PT ;  /* 0x008000000700780b */ /* 0x000fe20003f0e200 */
[----:B------:R-:W-:-:S12]  /*aae0*/  ULDC UR4, c[0x0][0x600] ;  /* 0x0001800000047ab9 */ /* 0x000fd80000000800 */
[----:B------:R-:W-:-:S04]  /*aaf0*/  @!P0 FMUL R7, R7, 16777216 ;  /* 0x4b80000007078820 */ /* 0x000fc80000400000 */
[----:B------:R-:W1:Y:S02]  /*ab00*/  MUFU.LG2 R0, R7 ;  /* 0x0000000700007308 */ /* 0x000e640000000c00 */
[----:B-1----:R-:W-:-:S04]  /*ab10*/  @!P0 FADD R0, R0, -24 ;  /* 0xc1c0000000008421 */ /* 0x002fc80000000000 */
[----:B------:R-:W-:-:S04]  /*ab20*/  FMUL R0, R0, 0.69314718246459960938 ;  /* 0x3f31721800007820 */ /* 0x000fc80000400000 */
[----:B------:R-:W-:-:S07]  /*ab30*/  FFMA R9, R5, UR4, R0 ;  /* 0x0000000405097c23 */ /* 0x000fce0008000000 */
.L_x_53:
[----:B------:R-:W-:Y:S05]  /*ab40*/  BSYNC B0 ;  /* 0x0000000000007941 */ /* 0x000fea0003800000 */
.L_x_52:
[----:B------:R-:W-:Y:S01]  /*ab50*/  UISETP.NE.AND UP0, UPT, UR36, 0x1, UPT ;  /* 0x000000012400788c */ /* 0x000fe2000bf05270 */
[----:B------:R-:W1:Y:S01]  /*ab60*/  S2R R2, SR_TID.X ;  /* 0x0000000000027919 */ /* 0x000e620000002100 */
[----:B------:R-:W-:Y:S02]  /*ab70*/  ULDC.64 UR8, c[0x0][0x208] ;  /* 0x0000820000087ab9 */ /* 0x000fe40000000a00 */
[----:B------:R-:W-:-:S06]  /*ab80*/  USEL UR4, URZ, 0x1, UP0 ;  /* 0x000000013f047887 */ /* 0x000fcc0008000000 */
[----:B------:R-:W-:Y:S01]  /*ab90*/  MOV R0, UR4 ;  /* 0x0000000400007c02 */ /* 0x000fe20008000f00 */
[----:B------:R-:W-:Y:S02]  /*aba0*/  ULDC UR4, c[0x0][0x608] ;  /* 0x0001820000047ab9 */ /* 0x000fe40000000800 */
[----:B------:R-:W-:Y:S01]  /*abb0*/  FMUL R8, R8, UR4 ;  /* 0x0000000408087c20 */ /* 0x000fe20008400000 */
[----:B------:R-:W-:-:S04]  /*abc0*/  SHF.L.U32 R0, R0, 0x1f, RZ ;  /* 0x0000001f00007819 */ /* 0x000fc800000006ff */
[----:B------:R-:W2:Y:S01]  /*abd0*/  SYNCS.PHASECHK.TRANS64.TRYWAIT P0, [UR5+0x8], R0 ;  /* 0x00000800ff0075a7 */ /* 0x000ea20008000145 */
[C---:B-1----:R-:W-:Y:S02]  /*abe0*/  LOP3.LUT P1, RZ, R2.reuse, 0x3, RZ, 0xc0, !PT ;  /* 0x0000000302ff7812 */ /* 0x042fe4000782c0ff */
[----:B------:R-:W-:Y:S01]  /*abf0*/  LOP3.LUT R16, R2, 0x7f, RZ, 0xc0, !PT ;  /* 0x0000007f02107812 */ /* 0x000fe200078ec0ff */
[----:B--2---:R-:W-:Y:S10]  /*ac00*/  @!P0 BRA `(.L_x_57) ;  /* 0x0000002800c08947 */ /* 0x004ff40003800000 */
.L_x_111:
[----:B------:R-:W-:Y:S01]  /*ac10*/  USHF.L.U32 UR42, UR42, 0x6, URZ ;  /* 0x000000062a2a7899 */ /* 0x000fe2000800063f */
[----:B------:R-:W-:Y:S01]  /*ac20*/  BSSY B0, `(.L_x_58) ;  /* 0x0000018000007945 */ /* 0x000fe20003800000 */
[----:B------:R-:W-:-:S03]  /*ac30*/  SHF.R.U32.HI R17, RZ, 0x5, R16 ;  /* 0x00000005ff117819 */ /* 0x000fc60000011610 */
[----:B------:R-:W-:Y:S07]  /*ac40*/  @P1 BRA `(.L_x_59) ;  /* 0x0000000000541947 */ /* 0x000fee0003800000 */
[----:B------:R-:W2:Y:S01]  /*ac50*/  S2UR UR4, SR_CTAID.Y ;  /* 0x00000000000479c3 */ /* 0x000ea20000002600 */
[----:B-1----:R-:W-:Y:S01]  /*ac60*/  SHF.R.U32.HI R0, RZ, 0x2, R2 ;  /* 0x00000002ff007819 */ /* 0x002fe20000011602 */
[----:B------:R-:W-:Y:S01]  /*ac70*/  ULDC.64 UR6, c[0x0][0x688] ;  /* 0x0001a20000067ab9 */ /* 0x000fe20000000a00 */
[----:B------:R-:W-:Y:S02]  /*ac80*/  SHF.L.U32 R3, R17, 0x4, RZ ;  /* 0x0000000411037819 */ /* 0x000fe400000006ff */
[----:B------:R-:W-:-:S03]  /*ac90*/  LOP3.LUT R0, R0, 0x7, RZ, 0xc0, !PT ;  /* 0x0000000700007812 */ /* 0x000fc600078ec0ff */
[----:B------:R-:W1:Y:S01]  /*aca0*/  S2UR UR5, SR_CTAID.Z ;  /* 0x00000000000579c3 */ /* 0x000e620000002700 */
[----:B------:R-:W-:-:S04]  /*acb0*/  LOP3.LUT R0, R3, 0xfffffff0, R0, 0xe2, !PT ;  /* 0xfffffff003007812 */ /* 0x000fc800078ee200 */
[----:B------:R-:W-:-:S04]  /*acc0*/  IADD3 R3, R0, UR42, RZ ;  /* 0x0000002a00037c10 */ /* 0x000fc8000fffe0ff */
[----:B------:R-:W-:Y:S01]  /*acd0*/  IADD3 R2, R3, 0x8, RZ ;  /* 0x0000000803027810 */ /* 0x000fe20007ffe0ff */
[----:B--2---:R-:W-:-:S04]  /*ace0*/  UIMAD UR4, UR4, UR6, UR42 ;  /* 0x00000006040472a4 */ /* 0x004fc8000f8e022a */
[----:B-1----:R-:W-:-:S03]  /*acf0*/  UIMAD UR4, UR5, UR7, UR4 ;  /* 0x00000007050472a4 */ /* 0x002fc6000f8e0204 */
[----:B------:R-:W-:Y:S02]  /*ad00*/  ULDC UR5, c[0x0][0x288] ;  /* 0x0000a20000057ab9 */ /* 0x000fe40000000800 */
[----:B------:R-:W-:Y:S02]  /*ad10*/  ISETP.GE.U32.AND P0, PT, R3, UR5, PT ;  /* 0x0000000503007c0c */ /* 0x000fe4000bf06070 */
[----:B------:R-:W-:Y:S02]  /*ad20*/  IADD3 R0, P2, R0, UR4, RZ ;  /* 0x0000000400007c10 */ /* 0x000fe4000ff5e0ff */
[----:B------:R-:W-:Y:S01]  /*ad30*/  ISETP.GE.U32.AND P1, PT, R2, UR5, PT ;  /* 0x0000000502007c0c */ /* 0x000fe2000bf26070 */
[----:B------:R-:W-:Y:S01]  /*ad40*/  ULDC.64 UR4, c[0x0][0x680] ;  /* 0x0001a00000047ab9 */ /* 0x000fe20000000a00 */
[----:B------:R-:W-:Y:S02]  /*ad50*/  IADD3.X R3, RZ, RZ, RZ, P2, !PT ;  /* 0x000000ffff037210 */ /* 0x000fe400017fe4ff */
[----:B------:R-:W-:-:S04]  /*ad60*/  LEA R2, P2, R0, UR4, 0x2 ;  /* 0x0000000400027c11 */ /* 0x000fc8000f8410ff */
[----:B------:R-:W-:-:S05]  /*ad70*/  LEA.HI.X R3, R0, UR5, R3, 0x2, P2 ;  /* 0x0000000500037c11 */ /* 0x000fca00090f1403 */
[----:B------:R2:W-:Y:S04]  /*ad80*/  @!P0 STG.E desc[UR8][R2.64], R11 ;  /* 0x0000000b02008986 */ /* 0x0005e8000c101908 */
[----:B------:R2:W-:Y:S02]  /*ad90*/  @!P1 STG.E desc[UR8][R2.64+0x20], R9 ;  /* 0x0000200902009986 */ /* 0x0005e4000c101908 */
.L_x_59:
[----:B------:R-:W-:Y:S05]  /*ada0*/  BSYNC B0 ;  /* 0x0000000000007941 */ /* 0x000fea0003800000 */
.L_x_58:
[----:B------:R-:W-:Y:S01]  /*adb0*/  ULDC.64 UR4, c[0x0][0x730] ;  /* 0x0001cc0000047ab9 */ /* 0x000fe20000000a00 */
[-C--:B------:R-:W-:Y:S01]  /*adc0*/  FMUL R90, R90, R8.reuse ;  /* 0x000000085a5a7220 */ /* 0x080fe20000400000 */
[----:B------:R-:W-:Y:S01]  /*add0*/  ISETP.NE.U32.AND P0, PT, RZ, UR4, PT ;  /* 0x00000004ff007c0c */ /* 0x000fe2000bf05070 */
[-C--:B------:R-:W-:Y:S01]  /*ade0*/  FMUL R24, R91, R8.reuse ;  /* 0x000000085b187220 */ /* 0x080fe20000400000 */
[-C--:B------:R-:W-:Y:S01]  /*adf0*/  FMUL R94, R94, R8.reuse ;  /* 0x000000085e5e7220 */ /* 0x080fe20000400000 */
[-C--:B------:R-:W-:Y:S01]  /*ae00*/  FMUL R26, R95, R8.reuse ;  /* 0x000000085f1a7220 */ /* 0x080fe20000400000 */
[----:B------:R-:W-:Y:S01]  /*ae10*/  ISETP.NE.AND.EX P0, PT, RZ, UR5, PT, P0 ;  /* 0x00000005ff007c0c */ /* 0x000fe2000bf05300 */
        /* <DEDUP_REMOVED lines=28> */
[----:B------:R-:W-:Y:S06]  /*afe0*/  @P0 BRA `(.L_x_60) ;  /* 0x0000000000200947 */ /* 0x000fec0003800000 */
[----:B------:R-:W-:Y:S02]  /*aff0*/  ULDC.64 UR4, c[0x0][0x728] ;  /* 0x0001ca0000047ab9 */ /* 0x000fe40000000a00 */
[----:B------:R-:W-:-:S04]  /*b000*/  ISETP.NE.U32.AND P0, PT, RZ, UR4, PT ;  /* 0x00000004ff007c0c */ /* 0x000fc8000bf05070 */
[----:B------:R-:W-:-:S13]  /*b010*/  ISETP.NE.AND.EX P0, PT, RZ, UR5, PT, P0 ;  /* 0x00000005ff007c0c */ /* 0x000fda000bf05300 */
[----:B------:R-:W-:Y:S05]  /*b020*/  @!P0 BRA `(.L_x_61) ;  /* 0x00000000000c8947 */ /* 0x000fea0003800000 */
[----:B-12---:R-:W1:Y:S02]  /*b030*/  LDC.64 R2, c[0x0][0x728] ;  /* 0x0001ca00ff027b82 */ /* 0x006e640000000a00 */
[----:B-1----:R4:W5:Y:S01]  /*b040*/  LDG.E R2, desc[UR8][R2.64] ;  /* 0x0000000802027981 */ /* 0x002962000c1e1900 */
[----:B------:R-:W-:Y:S05]  /*b050*/  BRA `(.L_x_60) ;  /* 0x0000000000047947 */ /* 0x000fea0003800000 */
.L_x_61:
[----:B--2---:R-:W3:Y:S02]  /*b060*/  LDC R2, c[0x0][0x720] ;  /* 0x0001c800ff027b82 */ /* 0x004ee40000000800 */
.L_x_60:
[----:B-1----:R-:W-:Y:S01]  /*b070*/  MOV R0, RZ ;  /* 0x000000ff00007202 */ /* 0x002fe20000000f00 */
[----:B---3-5:R-:W-:-:S03]  /*b080*/  IMAD.MOV.U32 R39, RZ, RZ, R2 ;  /* 0x000000ffff277224 */ /* 0x028fc600078e0002 */
[----:B------:R-:W-:-:S13]  /*b090*/  LOP3.LUT P0, RZ, R0, 0x1bf, RZ, 0xc0, !PT ;  /* 0x000001bf00ff7812 */ /* 0x000fda000780c0ff */
[----:B------:R-:W-:Y:S05]  /*b0a0*/  @!P0 BRA `(.L_x_62) ;  /* 0x0000000000408947 */ /* 0x000fea0003800000 */
[----:B------:R-:W-:Y:S01]  /*b0b0*/  MOV R0, 0x0 ;  /* 0x0000000000007802 */ /* 0x000fe20000000f00 */
[----:B------:R-:W-:Y:S01]  /*b0c0*/  ULDC.64 UR4, c[0x4][0x70] ;  /* 0x01001c0000047ab9 */ /* 0x000fe20000000a00 */
[----:B------:R-:W-:Y:S01]  /*b0d0*/  ULDC.64 UR6, c[0x4][0x8] ;  /* 0x0100020000067ab9 */ /* 0x000fe20000000a00 */
[----:B------:R-:W-:Y:S01]  /*b0e0*/  MOV R4, UR4 ;  /* 0x0000000400047c02 */ /* 0x000fe20008000f00 */
[----:B--2-4-:R1:W2:Y:S01]  /*b0f0*/  LDC.64 R2, c[0x4][R0] ;  /* 0x0100000000027b82 */ /* 0x0142a20000000a00 */
[----:B------:R-:W-:Y:S01]  /*b100*/  MOV R5, UR5 ;  /* 0x0000000500057c02 */ /* 0x000fe20008000f00 */
[----:B------:R-:W-:Y:S01]  /*b110*/  ULDC.64 UR4, c[0x4][0x78] ;  /* 0x01001e0000047ab9 */ /* 0x000fe20000000a00 */
[----:B------:R-:W-:Y:S01]  /*b120*/  MOV R10, UR6 ;  /* 0x00000006000a7c02 */ /* 0x000fe20008000f00 */
[----:B------:R-:W-:Y:S01]  /*b130*/  IMAD.MOV.U32 R12, RZ, RZ, 0x1 ;  /* 0x00000001ff0c7424 */ /* 0x000fe200078e00ff */
[----:B------:R-:W-:Y:S02]  /*b140*/  MOV R6, UR4 ;  /* 0x0000000400067c02 */ /* 0x000fe40008000f00 */
[----:B------:R-:W-:-:S02]  /*b150*/  MOV R7, UR5 ;  /* 0x0000000500077c02 */ /* 0x000fc40008000f00 */
[----:B------:R-:W-:Y:S02]  /*b160*/  MOV R11, UR7 ;  /* 0x00000007000b7c02 */ /* 0x000fe40008000f00 */
[----:B------:R-:W-:Y:S02]  /*b170*/  MOV R8, 0x70 ;  /* 0x0000007000087802 */ /* 0x000fe40000000f00 */
[----:B-1----:R-:W-:-:S07]  /*b180*/  MOV R13, RZ ;  /* 0x000000ff000d7202 */ /* 0x002fce0000000f00 */
[----:B------:R-:W-:-:S07]  /*b190*/  LEPC R20, `(.L_x_62) ;  /* 0x000000001014794e */ /* 0x000fce0000000000 */
[----:B--2---:R-:W-:Y:S05]  /*b1a0*/  CALL.ABS.NOINC R2 ;  /* 0x0000000002007343 */ /* 0x004fea0003c00000 */
.L_x_62:
[----:B------:R-:W-:Y:S02]  /*b1b0*/  MOV R18, UR37 ;  /* 0x0000002500127c02 */ /* 0x000fe40008000f00 */
[----:B--2-4-:R-:W-:-:S05]  /*b1c0*/  MOV R3, UR36 ;  /* 0x0000002400037c02 */ /* 0x014fca0008000f00 */
[----:B------:R-:W-:-:S05]  /*b1d0*/  IMAD R18, R3, 0x2200, R18 ;  /* 0x0000220003127824 */ /* 0x000fca00078e0212 */
[----:B------:R-:W-:-:S04]  /*b1e0*/  IADD3 R19, R18, -0x2200, RZ ;  /* 0xffffde0012137810 */ /* 0x000fc80007ffe0ff */
[----:B------:R-:W-:-:S13]  /*b1f0*/  LOP3.LUT P0, RZ, R19, 0x1b0, RZ, 0xc0, !PT ;  /* 0x000001b013ff7812 */ /* 0x000fda000780c0ff */
[----:B------:R-:W-:Y:S05]  /*b200*/  @!P0 BRA `(.L_x_63) ;  /* 0x0000000000408947 */ /* 0x000fea0003800000 */
[----:B------:R-:W-:Y:S01]  /*b210*/  MOV R0, 0x0 ;  /* 0x0000000000007802 */ /* 0x000fe20000000f00 */
[----:B------:R-:W-:Y:S01]  /*b220*/  ULDC.64 UR4, c[0x4][0x70] ;  /* 0x01001c0000047ab9 */ /* 0x000fe20000000a00 */
[----:B------:R-:W-:Y:S01]  /*b230*/  ULDC.64 UR6, c[0x4][0x78] ;  /* 0x01001e0000067ab9 */ /* 0x000fe20000000a00 */
[----:B------:R-:W-:Y:S01]  /*b240*/  MOV R4, UR4 ;  /* 0x0000000400047c02 */ /* 0x000fe20008000f00 */
[----:B------:R1:W2:Y:S01]  /*b250*/  LDC.64 R2, c[0x4][R0] ;  /* 0x0100000000027b82 */ /* 0x0002a20000000a00 */
[----:B------:R-:W-:Y:S01]  /*b260*/  MOV R5, UR5 ;  /* 0x0000000500057c02 */ /* 0x000fe20008000f00 */
[----:B------:R-:W-:Y:S01]  /*b270*/  ULDC.64 UR4, c[0x4][0x10] ;  /* 0x0100040000047ab9 */ /* 0x000fe20000000a00 */
[----:B------:R-:W-:Y:S01]  /*b280*/  MOV R6, UR6 ;  /* 0x0000000600067c02 */ /* 0x000fe20008000f00 */
[----:B------:R-:W-:Y:S01]  /*b290*/  IMAD.U32 R7, RZ, RZ, UR7 ;  /* 0x00000007ff077e24 */ /* 0x000fe2000f8e00ff */
[----:B------:R-:W-:Y:S02]  /*b2a0*/  MOV R10, UR4 ;  /* 0x00000004000a7c02 */ /* 0x000fe40008000f00 */
[----:B------:R-:W-:-:S02]  /*b2b0*/  MOV R11, UR5 ;  /* 0x00000005000b7c02 */ /* 0x000fc40008000f00 */
[----:B------:R-:W-:Y:S02]  /*b2c0*/  MOV R8, 0x70 ;  /* 0x0000007000087802 */ /* 0x000fe40000000f00 */
[----:B------:R-:W-:Y:S02]  /*b2d0*/  MOV R12, 0x1 ;  /* 0x00000001000c7802 */ /* 0x000fe40000000f00 */
[----:B-1----:R-:W-:-:S07]  /*b2e0*/  MOV R13, RZ ;  /* 0x000000ff000d7202 */ /* 0x002fce0000000f00 */
[----:B------:R-:W-:-:S07]  /*b2f0*/  LEPC R20, `(.L_x_63) ;  /* 0x000000001014794e */ /* 0x000fce0000000000 */
[----:B--2---:R-:W-:Y:S05]  /*b300*/  CALL.ABS.NOINC R2 ;  /* 0x0000000002007343 */ /* 0x004fea0003c00000 */
.L_x_63:
[----:B------:R-:W1:Y:S01]  /*b310*/  S2R R5, SR_TID.X ;  /* 0x0000000000057919 */ /* 0x000e620000002100 */
[----:B------:R-:W-:Y:S01]  /*b320*/  ULDC.64 UR4, c[0x0][0x730] ;  /* 0x0001cc0000047ab9 */ /* 0x000fe20000000a00 */
[----:B------:R-:W-:Y:S02]  /*b330*/  IADD3 R16, R16, 0x1f, RZ ;  /* 0x0000001f10107810 */ /* 0x000fe40007ffe0ff */
[----:B------:R-:W-:Y:S02]  /*b340*/  ISETP.NE.U32.AND P0, PT, RZ, UR4, PT ;  /* 0x00000004ff007c0c */ /* 0x000fe4000bf05070 */
[----:B------:R-:W-:Y:S02]  /*b350*/  ISETP.GT.U32.AND P1, PT, R16, 0x3e, PT ;  /* 0x0000003e1000780c */ /* 0x000fe40003f24070 */
[----:B------:R-:W-:-:S13]  /*b360*/  ISETP.NE.AND.EX P0, PT, RZ, UR5, PT, P0 ;  /* 0x00000005ff007c0c */ /* 0x000fda000bf05300 */
[----:B------:R-:W2:Y:S01]  /*b370*/  @P0 LDC R39, c[0x0][0x720] ;  /* 0x0001c800ff270b82 */ /* 0x000ea20000000800 */
[C---:B-1----:R-:W-:Y:S02]  /*b380*/  SHF.L.U32 R0, R5.reuse, 0x5, RZ ;  /* 0x0000000505007819 */ /* 0x042fe400000006ff */
[----:B------:R-:W-:Y:S02]  /*b390*/  SHF.R.U32.HI R3, RZ, 0x1, R5 ;  /* 0x00000001ff037819 */ /* 0x000fe40000011605 */
[C---:B------:R-:W-:Y:S02]  /*b3a0*/  LOP3.LUT R2, R0.reuse, 0xc0, RZ, 0xc0, !PT ;  /* 0x000000c000027812 */ /* 0x040fe400078ec0ff */
[----:B------:R-:W-:Y:S02]  /*b3b0*/  LOP3.LUT R4, R0, 0x20, RZ, 0xc0, !PT ;  /* 0x0000002000047812 */ /* 0x000fe400078ec0ff */
[----:B------:R-:W-:Y:S02]  /*b3c0*/  LOP3.LUT R2, R2, 0x8, R3, 0xf8, !PT ;  /* 0x0000000802027812 */ /* 0x000fe400078ef803 */
[----:B------:R-:W-:Y:S01]  /*b3d0*/  SHF.L.U32 R3, R5, 0x2, RZ ;  /* 0x0000000205037819 */ /* 0x000fe200000006ff */
[----:B------:R-:W-:Y:S01]  /*b3e0*/  IMAD R4, R17, 0x200, R4 ;  /* 0x0000020011047824 */ /* 0x000fe200078e0204 */
[----:B------:R-:W-:Y:S01]  /*b3f0*/  LOP3.LUT R0, R0, 0x100, RZ, 0xc0, !PT ;  /* 0x0000010000007812 */ /* 0x000fe200078ec0ff */
[-C--:B--2---:R-:W-:Y:S01]  /*b400*/  FMUL R7, R24, R39.reuse ;  /* 0x0000002718077220 */ /* 0x084fe20000400000 */
[----:B------:R-:W-:Y:S01]  /*b410*/  LOP3.LUT R3, R2, 0x18, R3, 0x78, !PT ;  /* 0x0000001802037812 */ /* 0x000fe200078e7803 */
[-C--:B------:R-:W-:Y:S01]  /*b420*/  FMUL R2, R94, R39.reuse ;  /* 0x000000275e027220 */ /* 0x080fe20000400000 */
[----:B------:R-:W-:Y:S01]  /*b430*/  LOP3.LUT P0, RZ, R5, 0x4, RZ, 0xc0, !PT ;  /* 0x0000000405ff7812 */ /* 0x000fe2000780c0ff */
[-C--:B------:R-:W-:Y:S01]  /*b440*/  FMUL R5, R22, R39.reuse ;  /* 0x0000002716057220 */ /* 0x080fe20000400000 */
[----:B------:R-:W-:Y:S01]  /*b450*/  IADD3 R3, R3, R4, R0 ;  /* 0x0000000403037210 */ /* 0x000fe20007ffe000 */
[-C--:B------:R-:W-:Y:S01]  /*b460*/  FMUL R4, R88, R39.reuse ;  /* 0x0000002758047220 */ /* 0x080fe20000400000 */
[-C--:B------:R-:W-:Y:S01]  /*b470*/  FMUL R0, R90, R39.reuse ;  /* 0x000000275a007220 */ /* 0x080fe20000400000 */
[-C--:B------:R-:W-:Y:S01]  /*b480*/  FMUL R9, R26, R39.reuse ;  /* 0x000000271a097220 */ /* 0x080fe20000400000 */
[-C--:B------:R-:W-:Y:S01]  /*b490*/  FMUL R10, R98, R39.reuse ;  /* 0x00000027620a7220 */ /* 0x080fe20000400000 */
[-C--:B------:R-:W-:Y:S01]  /*b4a0*/  FMUL R11, R28, R39.reuse ;  /* 0x000000271c0b7220 */ /* 0x080fe20000400000 */
[-C--:B------:R-:W-:Y:S01]  /*b4b0*/  FMUL R12, R102, R39.reuse ;  /* 0x00000027660c7220 */ /* 0x080fe20000400000 */
        /* <DEDUP_REMOVED lines=10> */
[----:B------:R-:W-:Y:S01]  /*b560*/  MOV R0, 0x10 ;  /* 0x0000001000007802 */ /* 0x000fe20000000f00 */
[----:B------:R-:W-:Y:S01]  /*b570*/  FMUL R16, R34, R39 ;  /* 0x0000002722107220 */ /* 0x000fe20000400000 */
[----:B------:R-:W-:Y:S01]  /*b580*/  LEA R19, R3, R19, 0x1 ;  /* 0x0000001303137211 */ /* 0x000fe200078e08ff */
[-C--:B------:R-:W-:Y:S01]  /*b590*/  FMUL R20, R36, R39.reuse ;  /* 0x0000002724147220 */ /* 0x080fe20000400000 */
        /* <DEDUP_REMOVED lines=47> */
[----:B------:R-:W-:Y:S01]  /*b890*/  FMUL R39, R150, R39 ;  /* 0x0000002796277220 */ /* 0x000fe20000400000 */
[----:B------:R-:W-:-:S02]  /*b8a0*/  F2FP.F16.F32.PACK_AB R6, R93, R6 ;  /* 0x000000065d06723e */ /* 0x000fc400000000ff */
[----:B------:R-:W-:Y:S02]  /*b8b0*/  F2FP.F16.F32.PACK_AB R8, R97, R8 ;  /* 0x000000086108723e */ /* 0x000fe400000000ff */
[----:B------:R-:W-:Y:S02]  /*b8c0*/  F2FP.F16.F32.PACK_AB R10, R101, R100 ;  /* 0x00000064650a723e */ /* 0x000fe400000000ff */
[----:B------:R-:W-:Y:S02]  /*b8d0*/  SEL R0, R0, 0xfffffff0, !P0 ;  /* 0xfffffff000007807 */ /* 0x000fe40004000000 */
[----:B------:R-:W-:Y:S01]  /*b8e0*/  IADD3 R13, R19, 0x1000, RZ ;  /* 0x00001000130d7810 */ /* 0x000fe20007ffe0ff */
[----:B------:R-:W-:Y:S06]  /*b8f0*/  @P1 BRA `(.L_x_64) ;  /* 0x0000000000041947 */ /* 0x000fec0003800000 */
[----:B------:R-:W-:-:S04]  /*b900*/  DEPBAR.LE SB0, 0x1 ;  /* 0x000080400000791a */ /* 0x000fc80000000000 */
.L_x_64:
[----:B------:R-:W-:Y:S05]  /*b910*/  WARPSYNC.ALL ;  /* 0x0000000000007948 */ /* 0x000fea0003800000 */
[----:B------:R-:W-:Y:S01]  /*b920*/  BAR.SYNC.DEFER_BLOCKING 0x1, 0x80 ;  /* 0x0042000000007b1d */ /* 0x000fe20000010000 */
[----:B------:R-:W-:Y:S02]  /*b930*/  LEA R3, R3, R18, 0x1 ;  /* 0x0000001203037211 */ /* 0x000fe400078e08ff */
[C---:B------:R-:W-:Y:S02]  /*b940*/  LEA R13, R0.reuse, R13, 0x1 ;  /* 0x0000000d000d7211 */ /* 0x040fe400078e08ff */
[----:B------:R-:W-:Y:S01]  /*b950*/  LEA R0, R0, R19, 0x1 ;  /* 0x0000001300007211 */ /* 0x000fe200078e08ff */
[----:B------:R-:W-:Y:S01]  /*b960*/  BSSY B0, `(.L_x_65) ;  /* 0x000001e000007945 */ /* 0x000fe20003800000 */
        /* <DEDUP_REMOVED lines=8> */
[----:B------:R1:W-:Y:S04]  /*b9f0*/  STSM.16.M88.4 [R3+-0x2200], R4 ;  /* 0xffde000403007844 */ /* 0x0003e80000000200 */
[----:B------:R1:W-:Y:S01]  /*ba00*/  STSM.16.M88.4 [R0], R8 ;  /* 0x0000000800007844 */ /* 0x0003e20000000200 */
[----:B------:R-:W-:Y:S01]  /*ba10*/  @!PT LDS RZ, [RZ] ;  /* 0x00000000fffff984 */ /* 0x000fe20000000800 */
[----:B------:R-:W-:Y:S01]  /*ba20*/  @!PT LDS RZ, [RZ] ;  /* 0x00000000fffff984 */ /* 0x000fe20000000800 */
[----:B------:R-:W-:Y:S01]  /*ba30*/  @!PT LDS RZ, [RZ] ;  /* 0x00000000fffff984 */ /* 0x000fe20000000800 */
[----:B------:R-:W-:Y:S01]  /*ba40*/  @!PT LDS RZ, [RZ] ;  /* 0x00000000fffff984 */ /* 0x000fe20000000800 */
[----:B------:R2:W-:Y:S06]  /*ba50*/  MEMBAR.ALL.CTA ;  /* 0x0000000000007992 */ /* 0x0005ec0000008000 */
[----:B--2---:R-:W2:Y:S02]  /*ba60*/  FENCE.VIEW.ASYNC.S ;  /* 0x00000000000073c6 */ /* 0x004ea40000000000 */
[----:B--2---:R-:W-:Y:S06]  /*ba70*/  BAR.SYNC.DEFER_BLOCKING 0x1, 0x80 ;  /* 0x0042000000007b1d */ /* 0x004fec0000010000 */
[----:B------:R-:W-:Y:S05]  /*ba80*/  @P1 BRA `(.L_x_66) ;  /* 0x00000000002c1947 */ /* 0x000fea0003800000 */
[----:B------:R-:W-:Y:S01]  /*ba90*/  S2UR UR44, SR_CTAID.Z ;  /* 0x00000000002c79c3 */ /* 0x000fe20000002700 */
[----:B------:R-:W-:Y:S01]  /*baa0*/  R2UR UR40, R18 ;  /* 0x00000000122872ca */ /* 0x000fe200000e0000 */
[----:B------:R-:W-:Y:S01]  /*bab0*/  ULDC.64 UR4, c[0x0][0x198] ;  /* 0x0000660000047ab9 */ /* 0x000fe20000000a00 */
[----:B------:R-:W-:Y:S01]  /*bac0*/  UMOV UR41, URZ ;  /* 0x0000003f00297c82 */ /* 0x000fe20008000000 */
[----:B------:R-:W-:-:S04]  /*bad0*/  UIADD3 UR4, UP0, UR4, 0x670, URZ ;  /* 0x0000067004047890 */ /* 0x000fc8000ff1e03f */
[----:B------:R-:W2:Y:S01]  /*bae0*/  S2UR UR43, SR_CTAID.Y ;  /* 0x00000000002b79c3 */ /* 0x000ea20000002600 */
[----:B------:R-:W-:-:S05]  /*baf0*/  UIADD3.X UR5, URZ, UR5, URZ, UP0, !UPT ;  /* 0x000000053f057290 */ /* 0x000fca00087fe43f */
[----:B------:R-:W-:-:S09]  /*bb00*/  UIADD3 UR40, UR40, -0x2200, URZ ;  /* 0xffffde0028287890 */ /* 0x000fd2000fffe03f */
[----:B--2---:R2:W-:Y:S01]  /*bb10*/  UTMASTG.4D [UR40], [UR4] ;  /* 0x00000028040073b5 */ /* 0x0045e20008018000 */
[----:B------:R0:W-:Y:S01]  /*bb20*/  UTMACMDFLUSH ;  /* 0x00000000000079b7 */ /* 0x0001e20000000000 */
[----:B--2---:R-:W-:-:S04]  /*bb30*/  DEPBAR.LE SB0, 0x1 ;  /* 0x000080400000791a */ /* 0x004fc80000000000 */
.L_x_66:
[----:B------:R-:W-:Y:S05]  /*bb40*/  BSYNC B0 ;  /* 0x0000000000007941 */ /* 0x000fea0003800000 */
.L_x_65:
[----:B------:R-:W-:Y:S01]  /*bb50*/  BAR.SYNC.DEFER_BLOCKING 0x1, 0x80 ;  /* 0x0042000000007b1d */ /* 0x000fe20000010000 */
[----:B------:R-:W-:Y:S02]  /*bb60*/  F2FP.F16.F32.PACK_AB R120, R121, R120 ;  /* 0x000000787978723e */ /* 0x000fe400000000ff */
[----:B------:R-:W-:Y:S02]  /*bb70*/  F2FP.F16.F32.PACK_AB R128, R129, R128 ;  /* 0x000000808180723e */ /* 0x000fe400000000ff */
[----:B------:R-:W-:Y:S01]  /*bb80*/  F2FP.F16.F32.PACK_AB R121, R24, R25 ;  /* 0x000000191879723e */ /* 0x000fe200000000ff */
[----:B------:R-:W-:Y:S01]  /*bb90*/  BSSY B0, `(.L_x_67) ;  /* 0x000001b000007945 */ /* 0x000fe20003800000 */
[----:B------:R-:W-:Y:S02]  /*bba0*/  F2FP.F16.F32.PACK_AB R122, R125, R124 ;  /* 0x0000007c7d7a723e */ /* 0x000fe400000000ff */
[----:B------:R-:W-:Y:S02]  /*bbb0*/  F2FP.F16.F32.PACK_AB R123, R26, R27 ;  /* 0x0000001b1a7b723e */ /* 0x000fe400000000ff */
[----:B------:R-:W-:-:S02]  /*bbc0*/  F2FP.F16.F32.PACK_AB R129, R28, R29 ;  /* 0x0000001d1c81723e */ /* 0x000fc400000000ff */
[----:B------:R-:W-:Y:S02]  /*bbd0*/  F2FP.F16.F32.PACK_AB R130, R133, R132 ;  /* 0x000000848582723e */ /* 0x000fe400000000ff */
[----:B------:R-:W-:Y:S01]  /*bbe0*/  F2FP.F16.F32.PACK_AB R131, R30, R31 ;  /* 0x0000001f1e83723e */ /* 0x000fe200000000ff */
[----:B------:R2:W-:Y:S04]  /*bbf0*/  STSM.16.M88.4 [R19+0x1000], R104 ;  /* 0x0010006813007844 */ /* 0x0005e80000000200 */
[----:B------:R2:W-:Y:S01]  /*bc00*/  STSM.16.M88.4 [R0+0x1000], R112 ;  /* 0x0010007000007844 */ /* 0x0005e20000000200 */
[----:B------:R-:W-:Y:S01]  /*bc10*/  @!PT LDS RZ, [RZ] ;  /* 0x00000000fffff984 */ /* 0x000fe20000000800 */
[----:B------:R-:W-:Y:S01]  /*bc20*/  @!PT LDS RZ, [RZ] ;  /* 0x00000000fffff984 */ /* 0x000fe20000000800 */
[----:B------:R-:W-:Y:S01]  /*bc30*/  @!PT LDS RZ, [RZ] ;  /* 0x00000000fffff984 */ /* 0x000fe20000000800 */
[----:B------:R-:W-:Y:S01]  /*bc40*/  @!PT LDS RZ, [RZ] ;  /* 0x00000000fffff984 */ /* 0x000fe20000000800 */
[----:B------:R3:W-:Y:S06]  /*bc50*/  MEMBAR.ALL.CTA ;  /* 0x0000000000007992 */ /* 0x0007ec0000008000 */
[----:B---3--:R-:W3:Y:S02]  /*bc60*/  FENCE.VIEW.ASYNC.S ;  /* 0x00000000000073c6 */ /* 0x008ee40000000000 */
[----:B---3--:R-:W-:Y:S06]  /*bc70*/  BAR.SYNC.DEFER_BLOCKING 0x1, 0x80 ;  /* 0x0042000000007b1d */ /* 0x008fec0000010000 */
[----:B------:R-:W-:Y:S05]  /*bc80*/  @P1 BRA `(.L_x_68) ;  /* 0x00000000002c1947 */ /* 0x000fea0003800000 */
[----:B------:R-:W-:Y:S01]  /*bc90*/  S2UR UR44, SR_CTAID.Z ;  /* 0x00000000002c79c3 */ /* 0x000fe20000002700 */
[----:B------:R-:W-:Y:S01]  /*bca0*/  R2UR UR40, R18 ;  /* 0x00000000122872ca */ /* 0x000fe200000e0000 */
[----:B------:R-:W-:Y:S01]  /*bcb0*/  ULDC.64 UR4, c[0x0][0x198] ;  /* 0x0000660000047ab9 */ /* 0x000fe20000000a00 */
[----:B------:R-:W-:Y:S01]  /*bcc0*/  UMOV UR41, 0x20 ;  /* 0x0000002000297882 */ /* 0x000fe20000000000 */
[----:B------:R-:W-:-:S04]  /*bcd0*/  UIADD3 UR4, UP0, UR4, 0x670, URZ ;  /* 0x0000067004047890 */ /* 0x000fc8000ff1e03f */
[----:B------:R-:W3:Y:S01]  /*bce0*/  S2UR UR43, SR_CTAID.Y ;  /* 0x00000000002b79c3 */ /* 0x000ee20000002600 */
[----:B------:R-:W-:-:S05]  /*bcf0*/  UIADD3.X UR5, URZ, UR5, URZ, UP0, !UPT ;  /* 0x000000053f057290 */ /* 0x000fca00087fe43f */
[----:B------:R-:W-:-:S09]  /*bd00*/  UIADD3 UR40, UR40, -0x1200, URZ ;  /* 0xffffee0028287890 */ /* 0x000fd2000fffe03f */
[----:B---3--:R3:W-:Y:S01]  /*bd10*/  UTMASTG.4D [UR40], [UR4] ;  /* 0x00000028040073b5 */ /* 0x0087e20008018000 */
[----:B------:R0:W-:Y:S01]  /*bd20*/  UTMACMDFLUSH ;  /* 0x00000000000079b7 */ /* 0x0001e20000000000 */
[----:B---3--:R-:W-:-:S04]  /*bd30*/  DEPBAR.LE SB0, 0x1 ;  /* 0x000080400000791a */ /* 0x008fc80000000000 */
.L_x_68:
[----:B------:R-:W-:Y:S05]  /*bd40*/  BSYNC B0 ;  /* 0x0000000000007941 */ /* 0x000fea0003800000 */
.L_x_67:
        /* <DEDUP_REMOVED lines=10> */
[----:B------:R3:W-:Y:S04]  /*bdf0*/  STSM.16.M88.4 [R19], R120 ;  /* 0x0000007813007844 */ /* 0x0007e80000000200 */
[----:B------:R3:W-:Y:S01]  /*be00*/  STSM.16.M88.4 [R0], R128 ;  /* 0x0000008000007844 */ /* 0x0007e20000000200 */
[----:B------:R-:W-:Y:S01]  /*be10*/  @!PT LDS RZ, [RZ] ;  /* 0x00000000fffff984 */ /* 0x000fe20000000800 */
[----:B------:R-:W-:Y:S01]  /*be20*/  @!PT LDS RZ, [RZ] ;  /* 0x00000000fffff984 */ /* 0x000fe20000000800 */
[----:B------:R-:W-:Y:S01]  /*be30*/  @!PT LDS RZ, [RZ] ;  /* 0x00000000fffff984 */ /* 0x000fe20000000800 */
[----:B------:R-:W-:Y:S01]  /*be40*/  @!PT LDS RZ, [RZ] ;  /* 0x00000000fffff984 */ /* 0x000fe20000000800 */
[----:B------:R4:W-:Y:S06]  /*be50*/  MEMBAR.ALL.CTA ;  /* 0x0000000000007992 */ /* 0x0009ec0000008000 */
[----:B----4-:R-:W4:Y:S02]  /*be60*/  FENCE.VIEW.ASYNC.S ;  /* 0x00000000000073c6 */ /* 0x010f240000000000 */
[----:B----4-:R-:W-:Y:S06]  /*be70*/  BAR.SYNC.DEFER_BLOCKING 0x1, 0x80 ;  /* 0x0042000000007b1d */ /* 0x010fec0000010000 */
[----:B------:R-:W-:Y:S05]  /*be80*/  @P1 BRA `(.L_x_70) ;  /* 0x0000000000301947 */ /* 0x000fea0003800000 */
[----:B------:R-:W-:Y:S01]  /*be90*/  S2UR UR12, SR_CTAID.Z ;  /* 0x00000000000c79c3 */ /* 0x000fe20000002700 */
[----:B------:R-:W-:Y:S01]  /*bea0*/  R2UR UR8, R18 ;  /* 0x00000000120872ca */ /* 0x000fe200000e0000 */
[----:B------:R-:W-:Y:S01]  /*beb0*/  ULDC.64 UR4, c[0x0][0x198] ;  /* 0x0000660000047ab9 */ /* 0x000fe20000000a00 */
[----:B------:R-:W-:Y:S01]  /*bec0*/  UMOV UR9, 0x40 ;  /* 0x0000004000097882 */ /* 0x000fe20000000000 */
[----:B------:R-:W-:Y:S01]  /*bed0*/  UIADD3 UR4, UP0, UR4, 0x670, URZ ;  /* 0x0000067004047890 */ /* 0x000fe2000ff1e03f */
[----:B------:R-:W-:-:S03]  /*bee0*/  UMOV UR10, UR42 ;  /* 0x0000002a000a7c82 */ /* 0x000fc60008000000 */
[----:B------:R-:W4:Y:S01]  /*bef0*/  S2UR UR11, SR_CTAID.Y ;  /* 0x00000000000b79c3 */ /* 0x000f220000002600 */
[----:B------:R-:W-:-:S05]  /*bf00*/  UIADD3.X UR5, URZ, UR5, URZ, UP0, !UPT ;  /* 0x000000053f057290 */ /* 0x000fca00087fe43f */
[----:B------:R-:W-:-:S09]  /*bf10*/  UIADD3 UR8, UR8, -0x2200, URZ ;  /* 0xffffde0008087890 */ /* 0x000fd2000fffe03f */
[----:B----4-:R4:W-:Y:S01]  /*bf20*/  UTMASTG.4D [UR8], [UR4] ;  /* 0x00000008040073b5 */ /* 0x0109e20008018000 */
[----:B------:R0:W-:Y:S01]  /*bf30*/  UTMACMDFLUSH ;  /* 0x00000000000079b7 */ /* 0x0001e20000000000 */
[----:B----4-:R-:W-:-:S04]  /*bf40*/  DEPBAR.LE SB0, 0x1 ;  /* 0x000080400000791a */ /* 0x010fc80000000000 */
.L_x_70:
[----:B------:R-:W-:Y:S05]  /*bf50*/  BSYNC B0 ;  /* 0x0000000000007941 */ /* 0x000fea0003800000 */
.L_x_69:
[----:B------:R-:W-:Y:S06]  /*bf60*/  BAR.SYNC.DEFER_BLOCKING 0x1, 0x80 ;  /* 0x0042000000007b1d */ /* 0x000fec0000010000 */
[----:B------:R-:W-:Y:S01]  /*bf70*/  BSSY B0, `(.L_x_71) ;  /* 0x0000016000007945 */ /* 0x000fe20003800000 */
[----:B------:R4:W-:Y:S04]  /*bf80*/  STSM.16.M88.4 [R19+0x1000], R136 ;  /* 0x0010008813007844 */ /* 0x0009e80000000200 */
[----:B------:R4:W-:Y:S01]  /*bf90*/  STSM.16.M88.4 [R13], R144 ;  /* 0x000000900d007844 */ /* 0x0009e20000000200 */
[----:B------:R-:W-:Y:S01]  /*bfa0*/  @!PT LDS RZ, [RZ] ;  /* 0x00000000fffff984 */ /* 0x000fe20000000800 */
[----:B------:R-:W-:Y:S01]  /*bfb0*/  @!PT LDS RZ, [RZ] ;  /* 0x00000000fffff984 */ /* 0x000fe20000000800 */
[----:B------:R-:W-:Y:S01]  /*bfc0*/  @!PT LDS RZ, [RZ] ;  /* 0x00000000fffff984 */ /* 0x000fe20000000800 */
[----:B------:R-:W-:Y:S01]  /*bfd0*/  @!PT LDS RZ, [RZ] ;  /* 0x00000000fffff984 */ /* 0x000fe20000000800 */
[----:B------:R5:W-:Y:S06]  /*bfe0*/  MEMBAR.ALL.CTA ;  /* 0x0000000000007992 */ /* 0x000bec0000008000 */
[----:B-----5:R-:W5:Y:S02]  /*bff0*/  FENCE.VIEW.ASYNC.S ;  /* 0x00000000000073c6 */ /* 0x020f640000000000 */
[----:B-----5:R-:W-:Y:S06]  /*c000*/  BAR.SYNC.DEFER_BLOCKING 0x1, 0x80 ;  /* 0x0042000000007b1d */ /* 0x020fec0000010000 */
[----:B------:R-:W-:Y:S05]  /*c010*/  @P1 BRA `(.L_x_72) ;  /* 0x00000000002c1947 */ /* 0x000fea0003800000 */
[----:B------:R-:W-:Y:S01]  /*c020*/  S2UR UR12, SR_CTAID.Z ;  /* 0x00000000000c79c3 */ /* 0x000fe20000002700 */
[----:B------:R-:W-:Y:S01]  /*c030*/  R2UR UR8, R18 ;  /* 0x00000000120872ca */ /* 0x000fe200000e0000 */
[----:B------:R-:W-:Y:S01]  /*c040*/  ULDC.64 UR4, c[0x0][0x198] ;  /* 0x0000660000047ab9 */ /* 0x000fe20000000a00 */
[----:B------:R-:W-:Y:S01]  /*c050*/  UMOV UR9, 0x60 ;  /* 0x0000006000097882 */ /* 0x000fe20000000000 */
[----:B------:R-:W-:Y:S01]  /*c060*/  UIADD3 UR4, UP0, UR4, 0x670, URZ ;  /* 0x0000067004047890 */ /* 0x000fe2000ff1e03f */
[----:B------:R-:W-:-:S03]  /*c070*/  UMOV UR10, UR42 ;  /* 0x0000002a000a7c82 */ /* 0x000fc60008000000 */
[----:B------:R-:W5:Y:S01]  /*c080*/  S2UR UR11, SR_CTAID.Y ;  /* 0x00000000000b79c3 */ /* 0x000f620000002600 */
[----:B------:R-:W-:-:S05]  /*c090*/  UIADD3.X UR5, URZ, UR5, URZ, UP0, !UPT ;  /* 0x000000053f057290 */ /* 0x000fca00087fe43f */
[----:B------:R-:W-:-:S09]  /*c0a0*/  UIADD3 UR8, UR8, -0x1200, URZ ;  /* 0xffffee0008087890 */ /* 0x000fd2000fffe03f */
[----:B-----5:R1:W-:Y:S02]  /*c0b0*/  UTMASTG.4D [UR8], [UR4] ;  /* 0x00000008040073b5 */ /* 0x0203e40008018000 */
[----:B-1----:R0:W-:Y:S02]  /*c0c0*/  UTMACMDFLUSH ;  /* 0x00000000000079b7 */ /* 0x0021e40000000000 */
.L_x_72:
[----:B------:R-:W-:Y:S05]  /*c0d0*/  BSYNC B0 ;  /* 0x0000000000007941 */ /* 0x000fea0003800000 */
.L_x_71:
[----:B------:R-:W-:Y:S01]  /*c0e0*/  UIADD3 UR36, UR36, -0x1, URZ ;  /* 0xffffffff24247890 */ /* 0x000fe2000fffe03f */
[----:B------:R-:W-:-:S04]  /*c0f0*/  DEPBAR.LE SB0, 0x0 ;  /* 0x000080000000791a */ /* 0x000fc80000000000 */
[----:B------:R-:W-:-:S04]  /*c100*/  USHF.L.U32 UR4, UR36, 0x3, URZ ;  /* 0x0000000324047899 */ /* 0x000fc8000800063f */
[----:B------:R-:W-:-:S04]  /*c110*/  ULOP3.LUT UR4, UR4, 0x8, URZ, 0xe2, !UPT ;  /* 0x0000000804047892 */ /* 0x000fc8000f8ee23f */
[----:B------:R-:W-:-:S06]  /*c120*/  ULOP3.LUT UR4, UR4, 0x18, URZ, 0x3c, !UPT ;  /* 0x0000001804047892 */ /* 0x000fcc000f8e3c3f */
[----:B-123--:R-:W-:-:S04]  /*c130*/  IMAD.U32 R0, RZ, RZ, UR4 ;  /* 0x00000004ff007e24 */ /* 0x00efc8000f8e00ff */
[----:B------:R-:W-:Y:S01]  /*c140*/  SYNCS.ARRIVE.TRANS64.A1T0 RZ, [R0+UR37+0x30090], RZ ;  /* 0x030090ff00ff79a7 */ /* 0x000fe20008100025 */
[----:B------:R-:W-:Y:S05]  /*c150*/  EXIT ;  /* 0x000000000000794d */ /* 0x000fea0003800000 */
.L_x_6:
[----:B------:R-:W-:-:S08]  /*c160*/  UISETP.NE.AND UP0, UPT, UR5, 0x1, UPT ;  /* 0x000000010500788c */ /* 0x000fd0000bf05270 */
[----:B------:R-:W1:-:S00]  /*c170*/  USETMAXREG.DEALLOC.CTAPOOL 0x18 ;  /* 0x00000018000079c8 */ /* 0x000e4000080e0500 */
[----:B------:R-:W-:-:S13]  /*c180*/  PLOP3.LUT P0, PT, PT, PT, UP0, 0x80, 0x0 ;  /* 0x000000000000781c */ /* 0x000fda0003f0f008 */
[----:B------:R-:W-:Y:S05]  /*c190*/  @P0 EXIT ;  /* 0x000000000000094d */ /* 0x000fea0003800000 */
[----:B------:R-:W2:Y:S01]  /*c1a0*/  S2UR UR11, SR_CTAID.X ;  /* 0x00000000000b79c3 */ /* 0x000ea20000002500 */
[----:B------:R-:W-:Y:S01]  /*c1b0*/  ELECT P3, URZ, PT ;  /* 0x00000000003f782f */ /* 0x000fe20003860000 */
[----:B------:R-:W-:Y:S01]  /*c1c0*/  BSSY B0, `(.L_x_73) ;  /* 0x000002e000007945 */ /* 0x000fe20003800000 */
[----:B-1----:R-:W-:Y:S02]  /*c1d0*/  MOV R2, RZ ;  /* 0x000000ff00027202 */ /* 0x002fe40000000f00 */
[----:B------:R-:W-:Y:S02]  /*c1e0*/  MOV R8, RZ ;  /* 0x000000ff00087202 */ /* 0x000fe40000000f00 */
[----:B------:R-:W-:Y:S01]  /*c1f0*/  MOV R4, RZ ;  /* 0x000000ff00047202 */ /* 0x000fe20000000f00 */
[----:B------:R-:W1:Y:S08]  /*c200*/  S2UR UR28, SR_CTAID.Y ;  /* 0x00000000001c79c3 */ /* 0x000e700000002600 */
[----:B------:R-:W3:Y:S01]  /*c210*/  S2UR UR29, SR_CTAID.Z ;  /* 0x00000000001d79c3 */ /* 0x000ee20000002700 */
[----:B--2---:R-:W-:Y:S01]  /*c220*/  USHF.L.U32 UR11, UR11, 0x7, URZ ;  /* 0x000000070b0b7899 */ /* 0x004fe2000800063f */
[----:B------:R-:W-:Y:S11]  /*c230*/  @!P3 BRA `(.L_x_74) ;  /* 0x000000000098b947 */ /* 0x000ff60003800000 */
[----:B------:R-:W2:Y:S01]  /*c240*/  S2R R4, SR_CgaCtaId ;  /* 0x0000000000047919 */ /* 0x000ea20000008800 */
[----:B------:R-:W-:Y:S02]  /*c250*/  MOV R3, 0x400 ;  /* 0x0000040000037802 */ /* 0x000fe40000000f00 */
[----:B------:R-:W-:Y:S02]  /*c260*/  MOV R5, 0x1 ;  /* 0x0000000100057802 */ /* 0x000fe40000000f00 */
[----:B--2---:R-:W-:Y:S02]  /*c270*/  LEA R4, R4, R3, 0x18 ;  /* 0x0000000304047211 */ /* 0x004fe400078ec0ff */
[----:B------:R-:W-:-:S04]  /*c280*/  SHF.L.U32 R3, R5, 0x1f, RZ ;  /* 0x0000001f05037819 */ /* 0x000fc800000006ff */
[----:B------:R-:W2:Y:S02]  /*c290*/  SYNCS.PHASECHK.TRANS64.TRYWAIT P0, [R4+URZ+0x30060], R3 ;  /* 0x03006003040075a7 */ /* 0x000ea4000800017f */
[----:B--2---:R-:W-:Y:S05]  /*c2a0*/  @!P0 BRA `(.L_x_75) ;  /* 0x0000001400308947 */ /* 0x004fea0003800000 */
.L_x_112:
[----:B------:R-:W-:Y:S01]  /*c2b0*/  ULOP3.LUT UR5, UR4, 0x2, URZ, 0xfc, !UPT ;  /* 0x0000000204057892 */ /* 0x000fe2000f8efc3f */
[----:B--2---:R-:W-:-:S03]  /*c2c0*/  @P2 MOV R3, 0x4000 ;  /* 0x0000400000032802 */ /* 0x004fc60000000f00 */
[----:B------:R-:W-:Y:S01]  /*c2d0*/  UPRMT UR5, UR5, 0x9910, URZ ;  /* 0x0000991005057896 */ /* 0x000fe2000800003f */
[----:B------:R2:W-:Y:S03]  /*c2e0*/  @P2 SYNCS.ARRIVE.TRANS64 RZ, [R4+URZ+0x30050], R3 ;  /* 0x0300500304ff29a7 */ /* 0x0005e6000800003f */
[----:B------:R-:W-:-:S06]  /*c2f0*/  UISETP.NE.AND UP0, UPT, UR5, 0x2, UPT ;  /* 0x000000020500788c */ /* 0x000fcc000bf05270 */
[----:B------:R-:W-:-:S13]  /*c300*/  PLOP3.LUT P0, PT, PT, PT, UP0, 0x80, 0x0 ;  /* 0x000000000000781c */ /* 0x000fda0003f0f008 */
[----:B--2---:R-:W-:Y:S05]  /*c310*/  @P0 BRA `(.L_x_76) ;  /* 0x0000000000040947 */ /* 0x004fea0003800000 */
[----:B-1-3--:R-:W-:Y:S01]  /*c320*/  BPT.TRAP 0x1 ;  /* 0x000000040000795c */ /* 0x00afe20000300000 */
.L_x_76:
[----:B------:R-:W-:-:S04]  /*c330*/  LOP3.LUT P0, RZ, R0, 0x1f, RZ, 0xc0, !PT ;  /* 0x0000001f00ff7812 */ /* 0x000fc8000780c0ff */
[----:B------:R-:W-:-:S13]  /*c340*/  PLOP3.LUT P0, PT, P0, P2, PT, 0x2a, 0x0 ;  /* 0x000000000000781c */ /* 0x000fda0000704572 */
[----:B------:R-:W-:Y:S05]  /*c350*/  @P0 BRA `(.L_x_77) ;  /* 0x0000000000040947 */ /* 0x000fea0003800000 */
[----:B-1-3--:R-:W-:Y:S01]  /*c360*/  BPT.TRAP 0x1 ;  /* 0x000000040000795c */ /* 0x00afe20000300000 */
.L_x_77:
[----:B------:R-:W-:Y:S01]  /*c370*/  R2UR UR8, R4 ;  /* 0x00000000040872ca */ /* 0x000fe200000e0000 */
[----:B------:R-:W-:Y:S01]  /*c380*/  ULDC.64 UR6, c[0x0][0x198] ;  /* 0x0000660000067ab9 */ /* 0x000fe20000000a00 */
[----:B------:R-:W-:Y:S01]  /*c390*/  UMOV UR14, 0x0 ;  /* 0x00000000000e7882 */ /* 0x000fe20000000000 */
[----:B------:R-:W-:Y:S01]  /*c3a0*/  UIADD3 UR6, UP0, UR6, 0xf0, URZ ;  /* 0x000000f006067890 */ /* 0x000fe2000ff1e03f */
[----:B------:R-:W-:Y:S01]  /*c3b0*/  MOV R8, 0x40 ;  /* 0x0000004000087802 */ /* 0x000fe20000000f00 */
[----:B------:R-:W-:Y:S01]  /*c3c0*/  UMOV UR15, 0x10000000 ;  /* 0x10000000000f7882 */ /* 0x000fe20000000000 */
[----:B------:R-:W-:Y:S01]  /*c3d0*/  UMOV UR10, URZ ;  /* 0x0000003f000a7c82 */ /* 0x000fe20008000000 */
[----:B------:R-:W-:Y:S01]  /*c3e0*/  UIADD3.X UR7, URZ, UR7, URZ, UP0, !UPT ;  /* 0x000000073f077290 */ /* 0x000fe200087fe43f */
[----:B------:R-:W-:Y:S01]  /*c3f0*/  MOV R4, 0x1 ;  /* 0x0000000100047802 */ /* 0x000fe20000000f00 */
[----:B-1----:R-:W-:Y:S01]  /*c400*/  UMOV UR12, UR28 ;  /* 0x0000001c000c7c82 */ /* 0x002fe20008000000 */
[----:B---3--:R-:W-:Y:S01]  /*c410*/  UMOV UR13, UR29 ;  /* 0x0000001d000d7c82 */ /* 0x008fe20008000000 */
[----:B------:R-:W-:Y:S01]  /*c420*/  UMOV UR26, 0x40 ;  /* 0x00000040001a7882 */ /* 0x000fe20000000000 */
[----:B------:R-:W-:Y:S01]  /*c430*/  UMOV UR27, UR11 ;  /* 0x0000000b001b7c82 */ /* 0x000fe20008000000 */
[----:B------:R-:W-:-:S02]  /*c440*/  UIADD3 UR9, UR8, 0x30050, URZ ;  /* 0x0003005008097890 */ /* 0x000fc4000fffe03f */
[----:B------:R-:W-:-:S05]  /*c450*/  UIADD3 UR24, UR8, 0x2000, URZ ;  /* 0x0000200008187890 */ /* 0x000fca000fffe03f */
[----:B------:R-:W-:Y:S02]  /*c460*/  UMOV UR25, UR9 ;  /* 0x0000000900197c82 */ /* 0x000fe40008000000 */
[----:B------:R2:W-:Y:S02]  /*c470*/  UTMALDG.4D [UR8], [UR6], desc[UR14] ;  /* 0x00000e08060075b4 */ /* 0x0005e40008019000 */
[----:B------:R2:W-:Y:S02]  /*c480*/  UTMALDG.4D [UR24], [UR6], desc[UR14] ;  /* 0x00000e18060075b4 */ /* 0x0005e40008019000 */
[----:B--2---:R-:W-:Y:S01]  /*c490*/  NOP ;  /* 0x0000000000007918 */ /* 0x004fe20000000000 */
.L_x_74:
[----:B-1-3--:R-:W-:Y:S05]  /*c4a0*/  BSYNC B0 ;  /* 0x0000000000007941 */ /* 0x00afea0003800000 */
.L_x_73:
[----:B------:R-:W1:Y:S01]  /*c4b0*/  LDC R3, c[0x0][0x28c] ;  /* 0x0000a300ff037b82 */ /* 0x000e620000000800 */
[----:B------:R-:W-:Y:S01]  /*c4c0*/  BSSY B0, `(.L_x_78) ;  /* 0x000002a000007945 */ /* 0x000fe20003800000 */
[----:B-1----:R-:W-:-:S13]  /*c4d0*/  ISETP.GT.AND P4, PT, R3, RZ, P3 ;  /* 0x000000ff0300720c */ /* 0x002fda0001f84270 */
[----:B------:R-:W-:Y:S05]  /*c4e0*/  @!P4 BRA `(.L_x_79) ;  /* 0x00000000009cc947 */ /* 0x000fea0003800000 */
[----:B------:R-:W1:Y:S01]  /*c4f0*/  S2R R5, SR_CgaCtaId ;  /* 0x0000000000057919 */ /* 0x000e620000008800 */
[----:B------:R-:W-:-:S04]  /*c500*/  MOV R2, 0x400 ;  /* 0x0000040000027802 */ /* 0x000fc80000000f00 */
[----:B-1----:R-:W-:Y:S01]  /*c510*/  LEA R5, R5, R2, 0x18 ;  /* 0x0000000205057211 */ /* 0x002fe200078ec0ff */
[----:B------:R-:W-:-:S05]  /*c520*/  IMAD.MOV.U32 R2, RZ, RZ, 0x1 ;  /* 0x00000001ff027424 */ /* 0x000fca00078e00ff */
[----:B------:R-:W-:-:S04]  /*c530*/  SHF.L.U32 R2, R2, 0x1f, RZ ;  /* 0x0000001f02027819 */ /* 0x000fc800000006ff */
[----:B------:R-:W1:Y:S02]  /*c540*/  SYNCS.PHASECHK.TRANS64.TRYWAIT P0, [R5+URZ+0x30028], R2 ;  /* 0x03002802050075a7 */ /* 0x000e64000800017f */
[----:B-1----:R-:W-:Y:S05]  /*c550*/  @!P0 BRA `(.L_x_80) ;  /* 0x0000001000988947 */ /* 0x002fea0003800000 */
.L_x_113:
[----:B------:R-:W-:Y:S01]  /*c560*/  ULOP3.LUT UR5, UR4, 0x2, URZ, 0xfc, !UPT ;  /* 0x0000000204057892 */ /* 0x000fe2000f8efc3f */
[----:B-1----:R-:W-:-:S03]  /*c570*/  @P2 MOV R2, 0x8000 ;  /* 0x0000800000022802 */ /* 0x002fc60000000f00 */
[----:B------:R-:W-:Y:S01]  /*c580*/  UPRMT UR5, UR5, 0x9910, URZ ;  /* 0x0000991005057896 */ /* 0x000fe2000800003f */
[----:B------:R1:W-:Y:S03]  /*c590*/  @P2 SYNCS.ARRIVE.TRANS64 RZ, [R5+URZ+0x30000], R2 ;  /* 0x0300000205ff29a7 */ /* 0x0003e6000800003f */
[----:B------:R-:W-:-:S06]  /*c5a0*/  UISETP.NE.AND UP0, UPT, UR5, 0x2, UPT ;  /* 0x000000020500788c */ /* 0x000fcc000bf05270 */
[----:B------:R-:W-:-:S13]  /*c5b0*/  PLOP3.LUT P0, PT, PT, PT, UP0, 0x80, 0x0 ;  /* 0x000000000000781c */ /* 0x000fda0003f0f008 */
[----:B-1----:R-:W-:Y:S05]  /*c5c0*/  @P0 BRA `(.L_x_81) ;  /* 0x0000000000040947 */ /* 0x002fea0003800000 */
[----:B------:R-:W-:Y:S01]  /*c5d0*/  BPT.TRAP 0x1 ;  /* 0x000000040000795c */ /* 0x000fe20000300000 */
.L_x_81:
[----:B------:R-:W-:-:S04]  /*c5e0*/  LOP3.LUT P0, RZ, R0, 0x1f, RZ, 0xc0, !PT ;  /* 0x0000001f00ff7812 */ /* 0x000fc8000780c0ff */
[----:B------:R-:W-:-:S13]  /*c5f0*/  PLOP3.LUT P0, PT, P0, P2, PT, 0x2a, 0x0 ;  /* 0x000000000000781c */ /* 0x000fda0000704572 */
[----:B------:R-:W-:Y:S05]  /*c600*/  @P0 BRA `(.L_x_82) ;  /* 0x0000000000040947 */ /* 0x000fea0003800000 */
[----:B------:R-:W-:Y:S01]  /*c610*/  BPT.TRAP 0x1 ;  /* 0x000000040000795c */ /* 0x000fe20000300000 */
.L_x_82:
[----:B------:R-:W-:Y:S01]  /*c620*/  R2UR UR16, R5 ;  /* 0x00000000051072ca */ /* 0x000fe200000e0000 */
[----:B------:R-:W-:Y:S01]  /*c630*/  ULDC.64 UR6, c[0x0][0x198] ;  /* 0x0000660000067ab9 */ /* 0x000fe20000000a00 */
[----:B------:R-:W-:Y:S01]  /*c640*/  UMOV UR27, URZ ;  /* 0x0000003f001b7c82 */ /* 0x000fe20008000000 */
[----:B------:R-:W-:Y:S01]  /*c650*/  UIADD3 UR6, UP0, UR6, 0x1f0, URZ ;  /* 0x000001f006067890 */ /* 0x000fe2000ff1e03f */
[----:B------:R-:W-:Y:S01]  /*c660*/  MOV R2, 0x1 ;  /* 0x0000000100027802 */ /* 0x000fe20000000f00 */
[----:B------:R-:W-:Y:S01]  /*c670*/  UMOV UR8, 0x0 ;  /* 0x0000000000087882 */ /* 0x000fe20000000000 */
[----:B------:R-:W-:Y:S01]  /*c680*/  UMOV UR9, 0x10000000 ;  /* 0x1000000000097882 */ /* 0x000fe20000000000 */
[----:B------:R-:W-:Y:S01]  /*c690*/  UIADD3.X UR7, URZ, UR7, URZ, UP0, !UPT ;  /* 0x000000073f077290 */ /* 0x000fe200087fe43f */
[----:B------:R-:W-:Y:S01]  /*c6a0*/  UMOV UR26, URZ ;  /* 0x0000003f001a7c82 */ /* 0x000fe20008000000 */
[----:B------:R-:W-:Y:S01]  /*c6b0*/  UMOV UR18, 0x40 ;  /* 0x0000004000127882 */ /* 0x000fe20000000000 */
[----:B------:R-:W-:Y:S01]  /*c6c0*/  UMOV UR20, UR28 ;  /* 0x0000001c00147c82 */ /* 0x000fe20008000000 */
[----:B------:R-:W-:-:S02]  /*c6d0*/  UMOV UR21, UR29 ;  /* 0x0000001d00157c82 */ /* 0x000fc40008000000 */
[----:B------:R-:W-:Y:S02]  /*c6e0*/  UIADD3 UR24, UR16, 0x8000, URZ ;  /* 0x0000800010187890 */ /* 0x000fe4000fffe03f */
[----:B------:R-:W-:Y:S02]  /*c6f0*/  UIADD3 UR25, UR16, 0x30000, URZ ;  /* 0x0003000010197890 */ /* 0x000fe4000fffe03f */
[----:B------:R-:W-:Y:S01]  /*c700*/  UIADD3 UR16, UR16, 0xc000, URZ ;  /* 0x0000c00010107890 */ /* 0x000fe2000fffe03f */
[----:B------:R-:W-:-:S04]  /*c710*/  UMOV UR19, UR27 ;  /* 0x0000001b00137c82 */ /* 0x000fc80008000000 */
[----:B------:R-:W-:Y:S02]  /*c720*/  UMOV UR17, UR25 ;  /* 0x0000001900117c82 */ /* 0x000fe40008000000 */
[----:B------:R1:W-:Y:S02]  /*c730*/  UTMALDG.4D [UR24], [UR6], desc[UR8] ;  /* 0x00000818060075b4 */ /* 0x0003e40008019000 */
[----:B------:R1:W-:Y:S02]  /*c740*/  UTMALDG.4D [UR16], [UR6], desc[UR8] ;  /* 0x00000810060075b4 */ /* 0x0003e40008019000 */
[----:B-1----:R-:W-:Y:S01]  /*c750*/  NOP ;  /* 0x0000000000007918 */ /* 0x002fe20000000000 */
.L_x_79:
[----:B------:R-:W-:Y:S05]  /*c760*/  BSYNC B0 ;  /* 0x0000000000007941 */ /* 0x000fea0003800000 */
.L_x_78:
[----:B------:R-:W-:Y:S04]  /*c770*/  BSSY B0, `(.L_x_83) ;  /* 0x000002c000007945 */ /* 0x000fe80003800000 */
[----:B------:R-:W-:Y:S05]  /*c780*/  @!P3 BRA `(.L_x_84) ;  /* 0x0000000000a8b947 */ /* 0x000fea0003800000 */
[----:B------:R-:W1:Y:S01]  /*c790*/  S2R R6, SR_CgaCtaId ;  /* 0x0000000000067919 */ /* 0x000e620000008800 */
[----:B------:R-:W-:-:S04]  /*c7a0*/  MOV R5, 0x400 ;  /* 0x0000040000057802 */ /* 0x000fc80000000f00 */
[----:B-1----:R-:W-:Y:S02]  /*c7b0*/  LEA R7, R6, R5, 0x18 ;  /* 0x0000000506077211 */ /* 0x002fe400078ec0ff */
[----:B------:R-:W-:Y:S02]  /*c7c0*/  MOV R6, 0x1 ;  /* 0x0000000100067802 */ /* 0x000fe40000000f00 */
[----:B------:R-:W-:Y:S02]  /*c7d0*/  LEA R5, R4, R7, 0x3 ;  /* 0x0000000704057211 */ /* 0x000fe400078e18ff */
[----:B------:R-:W-:-:S04]  /*c7e0*/  SHF.L.U32 R6, R6, 0x1f, RZ ;  /* 0x0000001f06067819 */ /* 0x000fc800000006ff */
[----:B------:R-:W1:Y:S02]  /*c7f0*/  SYNCS.PHASECHK.TRANS64.TRYWAIT P0, [R5+URZ+0x30060], R6 ;  /* 0x03006006050075a7 */ /* 0x000e64000800017f */
[----:B-1----:R-:W-:Y:S05]  /*c800*/  @!P0 BRA `(.L_x_85) ;  /* 0x0000001000008947 */ /* 0x002fea0003800000 */
.L_x_114:
        /* <DEDUP_REMOVED lines=8> */
.L_x_86:
[----:B------:R-:W-:-:S04]  /*c890*/  LOP3.LUT P0, RZ, R0, 0x1f, RZ, 0xc0, !PT ;  /* 0x0000001f00ff7812 */ /* 0x000fc8000780c0ff */
[----:B------:R-:W-:-:S13]  /*c8a0*/  PLOP3.LUT P0, PT, P0, P2, PT, 0x2a, 0x0 ;  /* 0x000000000000781c */ /* 0x000fda0000704572 */
[----:B------:R-:W-:Y:S05]  /*c8b0*/  @P0 BRA `(.L_x_87) ;  /* 0x0000000000040947 */ /* 0x000fea0003800000 */
[----:B------:R-:W-:Y:S01]  /*c8c0*/  BPT.TRAP 0x1 ;  /* 0x000000040000795c */ /* 0x000fe20000300000 */
.L_x_87:
[----:B------:R-:W-:Y:S01]  /*c8d0*/  R2UR UR16, R4 ;  /* 0x00000000041072ca */ /* 0x000fe200000e0000 */
[----:B------:R-:W-:Y:S01]  /*c8e0*/  ULDC.64 UR6, c[0x0][0x198] ;  /* 0x0000660000067ab9 */ /* 0x000fe20000000a00 */
[----:B------:R-:W-:Y:S01]  /*c8f0*/  R2UR UR5, R7 ;  /* 0x00000000070572ca */ /* 0x000fe200000e0000 */
[----:B------:R-:W-:Y:S01]  /*c900*/  UIADD3 UR6, UP0, UR6, 0xf0, URZ ;  /* 0x000000f006067890 */ /* 0x000fe2000ff1e03f */
[----:B------:R-:W-:Y:S01]  /*c910*/  R2UR UR19, R8 ;  /* 0x00000000081372ca */ /* 0x000fe200000e0000 */
[----:B------:R-:W-:Y:S01]  /*c920*/  UMOV UR8, 0x0 ;  /* 0x0000000000087882 */ /* 0x000fe20000000000 */
[----:B------:R-:W-:Y:S01]  /*c930*/  R2UR UR17, R5 ;  /* 0x00000000051172ca */ /* 0x000fe200000e0000 */
[----:B------:R-:W-:Y:S01]  /*c940*/  UIADD3.X UR7, URZ, UR7, URZ, UP0, !UPT ;  /* 0x000000073f077290 */ /* 0x000fe200087fe43f */
[----:B------:R-:W-:Y:S01]  /*c950*/  UMOV UR9, 0x10000000 ;  /* 0x1000000000097882 */ /* 0x000fe20000000000 */
[----:B------:R-:W-:Y:S01]  /*c960*/  UMOV UR18, URZ ;  /* 0x0000003f00127c82 */ /* 0x000fe20008000000 */
[----:B------:R-:W-:Y:S01]  /*c970*/  UMOV UR20, UR28 ;  /* 0x0000001c00147c82 */ /* 0x000fe20008000000 */
[----:B------:R-:W-:Y:S01]  /*c980*/  UMOV UR21, UR29 ;  /* 0x0000001d00157c82 */ /* 0x000fe20008000000 */
[----:B------:R-:W-:-:S03]  /*c990*/  UMOV UR26, 0x40 ;  /* 0x00000040001a7882 */ /* 0x000fc60000000000 */
[----:B------:R-:W-:Y:S02]  /*c9a0*/  ULEA UR16, UR16, UR5, 0xe ;  /* 0x0000000510107291 */ /* 0x000fe4000f8e703f */
[----:B------:R-:W-:Y:S02]  /*c9b0*/  UIADD3 UR19, UR11, UR19, URZ ;  /* 0x000000130b137290 */ /* 0x000fe4000fffe03f */
[----:B------:R-:W-:Y:S02]  /*c9c0*/  UIADD3 UR17, UR17, 0x30050, URZ ;  /* 0x0003005011117890 */ /* 0x000fe4000fffe03f */
[----:B------:R-:W-:-:S03]  /*c9d0*/  UIADD3 UR24, UR16, 0x2000, URZ ;  /* 0x0000200010187890 */ /* 0x000fc6000fffe03f */
[----:B------:R-:W-:Y:S02]  /*c9e0*/  UMOV UR27, UR19 ;  /* 0x00000013001b7c82 */ /* 0x000fe40008000000 */
[----:B------:R-:W-:Y:S02]  /*c9f0*/  UMOV UR25, UR17 ;  /* 0x0000001100197c82 */ /* 0x000fe40008000000 */
[----:B------:R1:W-:Y:S02]  /*ca00*/  UTMALDG.4D [UR16], [UR6], desc[UR8] ;  /* 0x00000810060075b4 */ /* 0x0003e40008019000 */
[----:B------:R1:W-:Y:S02]  /*ca10*/  UTMALDG.4D [UR24], [UR6], desc[UR8] ;  /* 0x00000818060075b4 */ /* 0x0003e40008019000 */
[----:B-1----:R-:W-:Y:S01]  /*ca20*/  NOP ;  /* 0x0000000000007918 */ /* 0x002fe20000000000 */
.L_x_84:
[----:B------:R-:W-:Y:S05]  /*ca30*/  BSYNC B0 ;  /* 0x0000000000007941 */ /* 0x000fea0003800000 */
.L_x_83:
[----:B------:R-:W-:Y:S01]  /*ca40*/  BSSY B0, `(.L_x_88) ;  /* 0x000002e000007945 */ /* 0x000fe20003800000 */
[----:B------:R-:W-:-:S03]  /*ca50*/  MOV R8, RZ ;  /* 0x000000ff00087202 */ /* 0x000fc60000000f00 */
[----:B------:R-:W-:Y:S05]  /*ca60*/  @!P4 BRA `(.L_x_89) ;  /* 0x0000000000acc947 */ /* 0x000fea0003800000 */
[----:B------:R-:W1:Y:S01]  /*ca70*/  S2R R5, SR_CgaCtaId ;  /* 0x0000000000057919 */ /* 0x000e620000008800 */
[----:B------:R-:W-:Y:S02]  /*ca80*/  MOV R4, 0x400 ;  /* 0x0000040000047802 */ /* 0x000fe40000000f00 */
[----:B------:R-:W-:-:S04]  /*ca90*/  MOV R7, 0x1 ;  /* 0x0000000100077802 */ /* 0x000fc80000000f00 */
[----:B------:R-:W-:Y:S02]  /*caa0*/  SHF.L.U32 R7, R7, 0x1f, RZ ;  /* 0x0000001f07077819 */ /* 0x000fe400000006ff */
[----:B-1----:R-:W-:-:S05]  /*cab0*/  LEA R5, R5, R4, 0x18 ;  /* 0x0000000405057211 */ /* 0x002fca00078ec0ff */
[----:B------:R-:W-:-:S04]  /*cac0*/  IMAD R4, R2, 0x8, R5 ;  /* 0x0000000802047824 */ /* 0x000fc800078e0205 */
[----:B------:R-:W1:Y:S02]  /*cad0*/  SYNCS.PHASECHK.TRANS64.TRYWAIT P0, [R4+URZ+0x30028], R7 ;  /* 0x03002807040075a7 */ /* 0x000e64000800017f */
[----:B-1----:R-:W-:Y:S05]  /*cae0*/  @!P0 BRA `(.L_x_90) ;  /* 0x0000000c005c8947 */ /* 0x002fea0003800000 */
.L_x_115:
        /* <DEDUP_REMOVED lines=8> */
.L_x_91:
[----:B------:R-:W-:-:S04]  /*cb70*/  LOP3.LUT P0, RZ, R0, 0x1f, RZ, 0xc0, !PT ;  /* 0x0000001f00ff7812 */ /* 0x000fc8000780c0ff */
[----:B------:R-:W-:-:S13]  /*cb80*/  PLOP3.LUT P0, PT, P0, P2, PT, 0x2a, 0x0 ;  /* 0x000000000000781c */ /* 0x000fda0000704572 */
[----:B------:R-:W-:Y:S05]  /*cb90*/  @P0 BRA `(.L_x_92) ;  /* 0x0000000000040947 */ /* 0x000fea0003800000 */
[----:B------:R-:W-:Y:S01]  /*cba0*/  BPT.TRAP 0x1 ;  /* 0x000000040000795c */ /* 0x000fe20000300000 */
.L_x_92:
[----:B------:R-:W-:Y:S01]  /*cbb0*/  LEA R5, R2, R5, 0xf ;  /* 0x0000000502057211 */ /* 0x000fe200078e78ff */
[----:B------:R-:W-:Y:S01]  /*cbc0*/  ULDC.64 UR6, c[0x0][0x198] ;  /* 0x0000660000067ab9 */ /* 0x000fe20000000a00 */
[----:B------:R-:W-:Y:S01]  /*cbd0*/  R2UR UR17, R4 ;  /* 0x00000000041172ca */ /* 0x000fe200000e0000 */
[----:B------:R-:W-:Y:S01]  /*cbe0*/  UIADD3 UR6, UP0, UR6, 0x2f0, URZ ;  /* 0x000002f006067890 */ /* 0x000fe2000ff1e03f */
[----:B------:R-:W-:Y:S01]  /*cbf0*/  R2UR UR24, R5 ;  /* 0x00000000051872ca */ /* 0x000fe200000e0000 */
[----:B------:R-:W-:Y:S01]  /*cc00*/  UMOV UR19, URZ ;  /* 0x0000003f00137c82 */ /* 0x000fe20008000000 */
[----:B------:R-:W-:Y:S01]  /*cc10*/  UMOV UR8, 0x0 ;  /* 0x0000000000087882 */ /* 0x000fe20000000000 */
[----:B------:R-:W-:Y:S01]  /*cc20*/  UIADD3.X UR7, URZ, UR7, URZ, UP0, !UPT ;  /* 0x000000073f077290 */ /* 0x000fe200087fe43f */
[----:B------:R-:W-:Y:S01]  /*cc30*/  IADD3 R2, R2, 0x1, RZ ;  /* 0x0000000102027810 */ /* 0x000fe20007ffe0ff */
[----:B------:R-:W-:Y:S01]  /*cc40*/  UMOV UR9, 0x10000000 ;  /* 0x1000000000097882 */ /* 0x000fe20000000000 */
[----:B------:R-:W-:Y:S01]  /*cc50*/  UMOV UR18, URZ ;  /* 0x0000003f00127c82 */ /* 0x000fe20008000000 */
[----:B------:R-:W-:Y:S01]  /*cc60*/  UMOV UR20, UR28 ;  /* 0x0000001c00147c82 */ /* 0x000fe20008000000 */
[----:B------:R-:W-:Y:S01]  /*cc70*/  UMOV UR21, UR29 ;  /* 0x0000001d00157c82 */ /* 0x000fe20008000000 */
[----:B------:R-:W-:Y:S01]  /*cc80*/  UMOV UR26, 0x40 ;  /* 0x00000040001a7882 */ /* 0x000fe20000000000 */
[----:B------:R-:W-:Y:S01]  /*cc90*/  UMOV UR27, UR19 ;  /* 0x00000013001b7c82 */ /* 0x000fe20008000000 */
[----:B------:R-:W-:Y:S01]  /*cca0*/  UIADD3 UR17, UR17, 0x30000, URZ ;  /* 0x0003000011117890 */ /* 0x000fe2000fffe03f */
[----:B------:R-:W-:Y:S01]  /*ccb0*/  MOV R8, 0x1 ;  /* 0x0000000100087802 */ /* 0x000fe20000000f00 */
[----:B------:R-:W-:-:S02]  /*ccc0*/  UIADD3 UR16, UR24, 0x8000, URZ ;  /* 0x0000800018107890 */ /* 0x000fc4000fffe03f */
[----:B------:R-:W-:-:S03]  /*ccd0*/  UIADD3 UR24, UR24, 0xc000, URZ ;  /* 0x0000c00018187890 */ /* 0x000fc6000fffe03f */
[----:B------:R-:W-:-:S04]  /*cce0*/  UMOV UR25, UR17 ;  /* 0x0000001100197c82 */ /* 0x000fc80008000000 */
[----:B------:R1:W-:Y:S02]  /*ccf0*/  UTMALDG.4D [UR16], [UR6], desc[UR8] ;  /* 0x00000810060075b4 */ /* 0x0003e40008019000 */
[----:B------:R1:W-:Y:S02]  /*cd00*/  UTMALDG.4D [UR24], [UR6], desc[UR8] ;  /* 0x00000818060075b4 */ /* 0x0003e40008019000 */
[----:B-1----:R-:W-:Y:S01]  /*cd10*/  NOP ;  /* 0x0000000000007918 */ /* 0x002fe20000000000 */
.L_x_89:
[----:B------:R-:W-:Y:S05]  /*cd20*/  BSYNC B0 ;  /* 0x0000000000007941 */ /* 0x000fea0003800000 */
.L_x_88:
[----:B------:R-:W-:-:S13]  /*cd30*/  ISETP.GE.AND P0, PT, R3, 0x81, PT ;  /* 0x000000810300780c */ /* 0x000fda0003f06270 */
[----:B------:R-:W-:Y:S05]  /*cd40*/  @!P0 EXIT ;  /* 0x000000000000894d */ /* 0x000fea0003800000 */
[----:B------:R-:W-:Y:S01]  /*cd50*/  IADD3 R3, R3, 0x7f, RZ ;  /* 0x0000007f03037810 */ /* 0x000fe20007ffe0ff */
[----:B------:R-:W-:Y:S01]  /*cd60*/  BSSY B0, `(.L_x_93) ;  /* 0x0000069000007945 */ /* 0x000fe20003800000 */
[----:B------:R-:W-:Y:S02]  /*cd70*/  LOP3.LUT P0, RZ, R0, 0x1f, RZ, 0xc0, !PT ;  /* 0x0000001f00ff7812 */ /* 0x000fe4000780c0ff */
[----:B------:R-:W-:Y:S02]  /*cd80*/  SHF.R.S32.HI R0, RZ, 0x1f, R3 ;  /* 0x0000001fff007819 */ /* 0x000fe40000011403 */
[----:B------:R-:W-:Y:S02]  /*cd90*/  PLOP3.LUT P0, PT, P0, P2, PT, 0x2a, 0x0 ;  /* 0x000000000000781c */ /* 0x000fe40000704572 */
[----:B------:R-:W-:Y:S02]  /*cda0*/  LEA.HI R0, R0, R3, RZ, 0x7 ;  /* 0x0000000300007211 */ /* 0x000fe400078f38ff */
[----:B------:R-:W-:-:S02]  /*cdb0*/  MOV R3, UR4 ;  /* 0x0000000400037c02 */ /* 0x000fc40008000f00 */
[----:B------:R-:W-:Y:S02]  /*cdc0*/  SHF.R.S32.HI R4, RZ, 0x7, R0 ;  /* 0x00000007ff047819 */ /* 0x000fe40000011400 */
[----:B------:R-:W-:Y:S01]  /*cdd0*/  LOP3.LUT R0, R3, 0x2, RZ, 0xfc, !PT ;  /* 0x0000000203007812 */ /* 0x000fe200078efcff */
[----:B------:R-:W-:Y:S01]  /*cde0*/  IMAD.MOV.U32 R3, RZ, RZ, 0x1 ;  /* 0x00000001ff037424 */ /* 0x000fe200078e00ff */
[----:B------:R-:W-:-:S07]  /*cdf0*/  SHF.L.U32 R4, R4, 0x1, RZ ;  /* 0x0000000104047819 */ /* 0x000fce00000006ff */
.L_x_104:
[----:B------:R-:W-:Y:S04]  /*ce00*/  BSSY B1, `(.L_x_94) ;  /* 0x000002c000017945 */ /* 0x000fe80003800000 */
[----:B------:R-:W-:Y:S05]  /*ce10*/  @!P3 BRA `(.L_x_95) ;  /* 0x0000000000a8b947 */ /* 0x000fea0003800000 */
[----:B------:R-:W1:Y:S01]  /*ce20*/  S2R R6, SR_CgaCtaId ;  /* 0x0000000000067919 */ /* 0x000e620000008800 */
[----:B------:R-:W-:-:S04]  /*ce30*/  MOV R5, 0x400 ;  /* 0x0000040000057802 */ /* 0x000fc80000000f00 */
[----:B-1----:R-:W-:Y:S02]  /*ce40*/  LEA R7, R6, R5, 0x18 ;  /* 0x0000000506077211 */ /* 0x002fe400078ec0ff */
[----:B------:R-:W-:Y:S02]  /*ce50*/  SHF.L.U32 R5, R3, 0x1f, RZ ;  /* 0x0000001f03057819 */ /* 0x000fe400000006ff */
[----:B------:R-:W-:-:S04]  /*ce60*/  LEA R6, R2, R7, 0x3 ;  /* 0x0000000702067211 */ /* 0x000fc800078e18ff */
[----:B------:R-:W1:Y:S02]  /*ce70*/  SYNCS.PHASECHK.TRANS64.TRYWAIT P4, [R6+URZ+0x30028], R5 ;  /* 0x03002805060075a7 */ /* 0x000e64000808017f */
[----:B-1----:R-:W-:Y:S05]  /*ce80*/  @!P4 BRA `(.L_x_96) ;  /* 0x000000080088c947 */ /* 0x002fea0003800000 */
.L_x_116:
[----:B-1----:R-:W-:-:S04]  /*ce90*/  @P2 MOV R5, 0x8000 ;  /* 0x0000800000052802 */ /* 0x002fc80000000f00 */
[----:B------:R1:W-:Y:S02]  /*cea0*/  @P2 SYNCS.ARRIVE.TRANS64 RZ, [R6+URZ+0x30000], R5 ;  /* 0x0300000506ff29a7 */ /* 0x0003e4000800003f */
[----:B-1----:R-:W-:-:S04]  /*ceb0*/  PRMT R5, R0, 0x9910, RZ ;  /* 0x0000991000057816 */ /* 0x002fc800000000ff */
[----:B------:R-:W-:-:S13]  /*cec0*/  ISETP.NE.AND P4, PT, R5, 0x2, PT ;  /* 0x000000020500780c */ /* 0x000fda0003f85270 */
[----:B------:R-:W-:Y:S05]  /*ced0*/  @P4 BRA `(.L_x_97) ;  /* 0x0000000000044947 */ /* 0x000fea0003800000 */
[----:B------:R-:W-:Y:S01]  /*cee0*/  BPT.TRAP 0x1 ;  /* 0x000000040000795c */ /* 0x000fe20000300000 */
.L_x_97:
[----:B------:R-:W-:Y:S05]  /*cef0*/  @P0 BRA `(.L_x_98) ;  /* 0x0000000000040947 */ /* 0x000fea0003800000 */
[----:B------:R-:W-:Y:S01]  /*cf00*/  BPT.TRAP 0x1 ;  /* 0x000000040000795c */ /* 0x000fe20000300000 */
.L_x_98:
[----:B------:R-:W-:Y:S01]  /*cf10*/  LEA R7, R2, R7, 0xf ;  /* 0x0000000702077211 */ /* 0x000fe200078e78ff */
[----:B------:R-:W-:Y:S01]  /*cf20*/  ULDC.64 UR6, c[0x0][0x198] ;  /* 0x0000660000067ab9 */ /* 0x000fe20000000a00 */
[----:B------:R-:W-:Y:S01]  /*cf30*/  R2UR UR25, R6 ;  /* 0x00000000061972ca */ /* 0x000fe200000e0000 */
[----:B------:R-:W-:Y:S01]  /*cf40*/  UIADD3 UR6, UP0, UR6, 0x1f0, URZ ;  /* 0x000001f006067890 */ /* 0x000fe2000ff1e03f */
[----:B------:R-:W-:Y:S01]  /*cf50*/  R2UR UR16, R7 ;  /* 0x00000000071072ca */ /* 0x000fe200000e0000 */
[----:B------:R-:W-:Y:S01]  /*cf60*/  UMOV UR8, 0x0 ;  /* 0x0000000000087882 */ /* 0x000fe20000000000 */
[----:B------:R-:W-:Y:S01]  /*cf70*/  R2UR UR27, R8 ;  /* 0x00000000081b72ca */ /* 0x000fe200000e0000 */
[----:B------:R-:W-:Y:S01]  /*cf80*/  UIADD3.X UR7, URZ, UR7, URZ, UP0, !UPT ;  /* 0x000000073f077290 */ /* 0x000fe200087fe43f */
[----:B------:R-:W-:Y:S01]  /*cf90*/  IADD3 R5, R2, 0x1, RZ ;  /* 0x0000000102057810 */ /* 0x000fe20007ffe0ff */
[----:B------:R-:W-:Y:S01]  /*cfa0*/  UMOV UR9, 0x10000000 ;  /* 0x1000000000097882 */ /* 0x000fe20000000000 */
[----:B------:R-:W-:Y:S01]  /*cfb0*/  UMOV UR26, URZ ;  /* 0x0000003f001a7c82 */ /* 0x000fe20008000000 */
[----:B------:R-:W-:Y:S01]  /*cfc0*/  UMOV UR18, 0x40 ;  /* 0x0000004000127882 */ /* 0x000fe20000000000 */
[----:B------:R-:W-:Y:S01]  /*cfd0*/  UMOV UR20, UR28 ;  /* 0x0000001c00147c82 */ /* 0x000fe20008000000 */
[----:B------:R-:W-:Y:S01]  /*cfe0*/  UMOV UR21, UR29 ;  /* 0x0000001d00157c82 */ /* 0x000fe20008000000 */
[----:B------:R-:W-:Y:S01]  /*cff0*/  ISETP.NE.AND P4, PT, R5, 0x5, PT ;  /* 0x000000050500780c */ /* 0x000fe20003f85270 */
[----:B------:R-:W-:-:S02]  /*d000*/  UIADD3 UR25, UR25, 0x30000, URZ ;  /* 0x0003000019197890 */ /* 0x000fc4000fffe03f */
[----:B------:R-:W-:Y:S01]  /*d010*/  UIADD3 UR24, UR16, 0x8000, URZ ;  /* 0x0000800010187890 */ /* 0x000fe2000fffe03f */
[----:B------:R-:W-:Y:S01]  /*d020*/  SEL R2, RZ, 0x1, P4 ;  /* 0x00000001ff027807 */ /* 0x000fe20002000000 */
[----:B------:R-:W-:Y:S02]  /*d030*/  USHF.L.U32 UR27, UR27, 0x7, URZ ;  /* 0x000000071b1b7899 */ /* 0x000fe4000800063f */
[----:B------:R-:W-:Y:S01]  /*d040*/  UIADD3 UR16, UR16, 0xc000, URZ ;  /* 0x0000c00010107890 */ /* 0x000fe2000fffe03f */
[----:B------:R-:W-:Y:S01]  /*d050*/  LOP3.LUT R3, R3, R2, RZ, 0x3c, !PT ;  /* 0x0000000203037212 */ /* 0x000fe200078e3cff */
[----:B------:R-:W-:Y:S01]  /*d060*/  UMOV UR17, UR25 ;  /* 0x0000001900117c82 */ /* 0x000fe20008000000 */
[----:B------:R-:W-:Y:S02]  /*d070*/  SEL R2, R5, RZ, P4 ;  /* 0x000000ff05027207 */ /* 0x000fe40002000000 */
[----:B------:R-:W-:Y:S02]  /*d080*/  UMOV UR19, UR27 ;  /* 0x0000001b00137c82 */ /* 0x000fe40008000000 */
[----:B------:R1:W-:Y:S02]  /*d090*/  UTMALDG.4D [UR24], [UR6], desc[UR8] ;  /* 0x00000818060075b4 */ /* 0x0003e40008019000 */
[----:B------:R1:W-:Y:S02]  /*d0a0*/  UTMALDG.4D [UR16], [UR6], desc[UR8] ;  /* 0x00000810060075b4 */ /* 0x0003e40008019000 */
[----:B-1----:R-:W-:Y:S01]  /*d0b0*/  NOP ;  /* 0x0000000000007918 */ /* 0x002fe20000000000 */
.L_x_95:
[----:B------:R-:W-:Y:S05]  /*d0c0*/  BSYNC B1 ;  /* 0x0000000000017941 */ /* 0x000fea0003800000 */
.L_x_94:
[----:B------:R-:W-:Y:S01]  /*d0d0*/  ISETP.LT.OR P4, PT, R4, 0x4, !P3 ;  /* 0x000000040400780c */ /* 0x000fe20005f81670 */
[----:B------:R-:W-:-:S12]  /*d0e0*/  BSSY B1, `(.L_x_99) ;  /* 0x000002d000017945 */ /* 0x000fd80003800000 */
[----:B------:R-:W-:Y:S05]  /*d0f0*/  @P4 BRA `(.L_x_100) ;  /* 0x0000000000ac4947 */ /* 0x000fea0003800000 */
[----:B------:R-:W1:Y:S01]  /*d100*/  S2R R6, SR_CgaCtaId ;  /* 0x0000000000067919 */ /* 0x000e620000008800 */
[----:B------:R-:W-:Y:S02]  /*d110*/  MOV R5, 0x400 ;  /* 0x0000040000057802 */ /* 0x000fe40000000f00 */
[----:B------:R-:W-:Y:S02]  /*d120*/  SHF.L.U32 R7, R3, 0x1f, RZ ;  /* 0x0000001f03077819 */ /* 0x000fe400000006ff */
[----:B-1----:R-:W-:-:S04]  /*d130*/  LEA R5, R6, R5, 0x18 ;  /* 0x0000000506057211 */ /* 0x002fc800078ec0ff */
[----:B------:R-:W-:-:S04]  /*d140*/  LEA R6, R2, R5, 0x3 ;  /* 0x0000000502067211 */ /* 0x000fc800078e18ff */
[----:B------:R-:W1:Y:S02]  /*d150*/  SYNCS.PHASECHK.TRANS64.TRYWAIT P4, [R6+URZ+0x30028], R7 ;  /* 0x03002807060075a7 */ /* 0x000e64000808017f */
[----:B-1----:R-:W-:Y:S05]  /*d160*/  @!P4 BRA `(.L_x_101) ;  /* 0x0000000400e4c947 */ /* 0x002fea0003800000 */
.L_x_117:
[----:B-1----:R-:W-:-:S04]  /*d170*/  @P1 MOV R7, 0x8000 ;  /* 0x0000800000071802 */ /* 0x002fc80000000f00 */
[----:B------:R1:W-:Y:S02]  /*d180*/  @P1 SYNCS.ARRIVE.TRANS64 RZ, [R6+URZ+0x30000], R7 ;  /* 0x0300000706ff19a7 */ /* 0x0003e4000800003f */
[----:B-1----:R-:W-:-:S04]  /*d190*/  PRMT R7, R0, 0x9910, RZ ;  /* 0x0000991000077816 */ /* 0x002fc800000000ff */
[----:B------:R-:W-:-:S13]  /*d1a0*/  ISETP.NE.AND P4, PT, R7, 0x2, PT ;  /* 0x000000020700780c */ /* 0x000fda0003f85270 */
[----:B------:R-:W-:Y:S05]  /*d1b0*/  @P4 BRA `(.L_x_102) ;  /* 0x0000000000044947 */ /* 0x000fea0003800000 */
[----:B------:R-:W-:Y:S01]  /*d1c0*/  BPT.TRAP 0x1 ;  /* 0x000000040000795c */ /* 0x000fe20000300000 */
.L_x_102:
[----:B------:R-:W-:Y:S05]  /*d1d0*/  @P0 BRA `(.L_x_103) ;  /* 0x0000000000040947 */ /* 0x000fea0003800000 */
[----:B------:R-:W-:Y:S01]  /*d1e0*/  BPT.TRAP 0x1 ;  /* 0x000000040000795c */ /* 0x000fe20000300000 */
.L_x_103:
        /* <DEDUP_REMOVED lines=8> */
[----:B------:R-:W-:Y:S01]  /*d270*/  VIADD R2, R2, 0x1 ;  /* 0x0000000102027836 */ /* 0x000fe20000000000 */
[----:B------:R-:W-:Y:S01]  /*d280*/  UMOV UR9, 0x10000000 ;  /* 0x1000000000097882 */ /* 0x000fe20000000000 */
[----:B------:R-:W-:Y:S01]  /*d290*/  UMOV UR26, URZ ;  /* 0x0000003f001a7c82 */ /* 0x000fe20008000000 */
[----:B------:R-:W-:Y:S01]  /*d2a0*/  UMOV UR18, 0x40 ;  /* 0x0000004000127882 */ /* 0x000fe20000000000 */
[----:B------:R-:W-:Y:S01]  /*d2b0*/  UMOV UR20, UR28 ;  /* 0x0000001c00147c82 */ /* 0x000fe20008000000 */
[----:B------:R-:W-:Y:S01]  /*d2c0*/  UMOV UR21, UR29 ;  /* 0x0000001d00157c82 */ /* 0x000fe20008000000 */
[----:B------:R-:W-:Y:S01]  /*d2d0*/  ISETP.NE.AND P4, PT, R2, 0x5, PT ;  /* 0x000000050200780c */ /* 0x000fe20003f85270 */
[----:B------:R-:W-:Y:S01]  /*d2e0*/  UIADD3 UR25, UR25, 0x30000, URZ ;  /* 0x0003000019197890 */ /* 0x000fe2000fffe03f */
[----:B------:R-:W-:Y:S01]  /*d2f0*/  IADD3 R8, R8, 0x1, RZ ;  /* 0x0000000108087810 */ /* 0x000fe20007ffe0ff */
[----:B------:R-:W-:Y:S01]  /*d300*/  UIADD3 UR24, UR16, 0x8000, URZ ;  /* 0x0000800010187890 */ /* 0x000fe2000fffe03f */
[----:B------:R-:W-:Y:S01]  /*d310*/  SEL R6, RZ, 0x1, P4 ;  /* 0x00000001ff067807 */ /* 0x000fe20002000000 */
[----:B------:R-:W-:Y:S01]  /*d320*/  USHF.L.U32 UR27, UR27, 0x7, URZ ;  /* 0x000000071b1b7899 */ /* 0x000fe2000800063f */
[----:B------:R-:W-:Y:S01]  /*d330*/  SEL R2, R2, RZ, P4 ;  /* 0x000000ff02027207 */ /* 0x000fe20002000000 */
[----:B------:R-:W-:Y:S01]  /*d340*/  UIADD3 UR16, UR16, 0xc000, URZ ;  /* 0x0000c00010107890 */ /* 0x000fe2000fffe03f */
[----:B------:R-:W-:Y:S01]  /*d350*/  LOP3.LUT R3, R3, R6, RZ, 0x3c, !PT ;  /* 0x0000000603037212 */ /* 0x000fe200078e3cff */
[----:B------:R-:W-:-:S03]  /*d360*/  UMOV UR17, UR25 ;  /* 0x0000001900117c82 */ /* 0x000fc60008000000 */
[----:B------:R-:W-:Y:S02]  /*d370*/  UMOV UR19, UR27 ;  /* 0x0000001b00137c82 */ /* 0x000fe40008000000 */
[----:B------:R1:W-:Y:S02]  /*d380*/  UTMALDG.4D [UR24], [UR6], desc[UR8] ;  /* 0x00000818060075b4 */ /* 0x0003e40008019000 */
[----:B------:R1:W-:Y:S02]  /*d390*/  UTMALDG.4D [UR16], [UR6], desc[UR8] ;  /* 0x00000810060075b4 */ /* 0x0003e40008019000 */
[----:B-1----:R-:W-:Y:S01]  /*d3a0*/  NOP ;  /* 0x0000000000007918 */ /* 0x002fe20000000000 */
.L_x_100:
[----:B------:R-:W-:Y:S05]  /*d3b0*/  BSYNC B1 ;  /* 0x0000000000017941 */ /* 0x000fea0003800000 */
.L_x_99:
[C---:B------:R-:W-:Y:S02]  /*d3c0*/  ISETP.GT.AND P4, PT, R4.reuse, 0x4, PT ;  /* 0x000000040400780c */ /* 0x040fe40003f84270 */
[----:B------:R-:W-:-:S11]  /*d3d0*/  IADD3 R4, R4, -0x2, RZ ;  /* 0xfffffffe04047810 */ /* 0x000fd60007ffe0ff */
[----:B------:R-:W-:Y:S05]  /*d3e0*/  @P4 BRA `(.L_x_104) ;  /* 0xfffffff800844947 */ /* 0x000fea000383ffff */
[----:B------:R-:W-:Y:S05]  /*d3f0*/  BSYNC B0 ;  /* 0x0000000000007941 */ /* 0x000fea0003800000 */
.L_x_93:
[----:B------:R-:W-:Y:S05]  /*d400*/  EXIT ;  /* 0x000000000000794d */ /* 0x000fea0003800000 */
.L_x_15:
[----:B--2---:R-:W-:-:S04]  /*d410*/  MOV R5, UR8 ;  /* 0x0000000800057c02 */ /* 0x004fc80008000f00 */
[----:B------:R2:W3:Y:S03]  /*d420*/  SYNCS.PHASECHK.TRANS64.TRYWAIT P1, [R5+URZ+0x30050], R2 ;  /* 0x03005002050075a7 */ /* 0x0004e6000802017f */
[----:B---3--:R-:W-:Y:S05]  /*d430*/  @!P1 NANOSLEEP.SYNCS 0x989680 ;  /* 0x009896800000995d */ /* 0x008fea0003900000 */
[----:B------:R-:W3:Y:S02]  /*d440*/  @!P1 SYNCS.PHASECHK.TRANS64 P1, [R5+URZ+0x30050], R2 ;  /* 0x03005002050095a7 */ /* 0x000ee4000802007f */
[----:B---3--:R-:W-:Y:S05]  /*d450*/  @!P1 BRA `(.L_x_15) ;  /* 0xfffffffc00ec9947 */ /* 0x008fea000383ffff */
[----:B------:R-:W-:Y:S05]  /*d460*/  BRA `(.L_x_105) ;  /* 0xffffff3800607947 */ /* 0x000fea000383ffff */
.L_x_17:
[----:B--2---:R-:W-:-:S04]  /*d470*/  MOV R5, UR37 ;  /* 0x0000002500057c02 */ /* 0x004fc80008000f00 */
[----:B------:R2:W3:Y:S03]  /*d480*/  SYNCS.PHASECHK.TRANS64.TRYWAIT P1, [R5+URZ+0x30000], R6 ;  /* 0x03000006050075a7 */ /* 0x0004e6000802017f */
[----:B---3--:R-:W-:Y:S05]  /*d490*/  @!P1 NANOSLEEP.SYNCS 0x989680 ;  /* 0x009896800000995d */ /* 0x008fea0003900000 */
[----:B------:R-:W3:Y:S02]  /*d4a0*/  @!P1 SYNCS.PHASECHK.TRANS64 P1, [R5+URZ+0x30000], R6 ;  /* 0x03000006050095a7 */ /* 0x000ee4000802007f */
[----:B---3--:R-:W-:Y:S05]  /*d4b0*/  @!P1 BRA `(.L_x_17) ;  /* 0xfffffffc00ec9947 */ /* 0x008fea000383ffff */
[----:B------:R-:W-:Y:S05]  /*d4c0*/  BRA `(.L_x_106) ;  /* 0xffffff3800687947 */ /* 0x000fea000383ffff */
.L_x_18:
[----:B--2---:R-:W-:-:S04]  /*d4d0*/  MOV R5, UR5 ;  /* 0x0000000500057c02 */ /* 0x004fc80008000f00 */
[----:B------:R2:W3:Y:S03]  /*d4e0*/  SYNCS.PHASECHK.TRANS64.TRYWAIT P1, [R5+URZ+-0x8], R0 ;  /* 0xfffff800050075a7 */ /* 0x0004e6000802017f */
[----:B---3--:R-:W-:Y:S05]  /*d4f0*/  @!P1 NANOSLEEP.SYNCS 0x989680 ;  /* 0x009896800000995d */ /* 0x008fea0003900000 */
[----:B------:R-:W3:Y:S02]  /*d500*/  @!P1 SYNCS.PHASECHK.TRANS64 P1, [R5+URZ+-0x8], R0 ;  /* 0xfffff800050095a7 */ /* 0x000ee4000802007f */
[----:B---3--:R-:W-:Y:S05]  /*d510*/  @!P1 BRA `(.L_x_18) ;  /* 0xfffffffc00ec9947 */ /* 0x008fea000383ffff */
[----:B------:R-:W-:Y:S05]  /*d520*/  BRA `(.L_x_107) ;  /* 0xffffff3800647947 */ /* 0x000fea000383ffff */
.L_x_20:
[----:B-1----:R-:W-:-:S04]  /*d530*/  MOV R9, UR37 ;  /* 0x0000002500097c02 */ /* 0x002fc80008000f00 */
[----:B------:R1:W2:Y:S03]  /*d540*/  SYNCS.PHASECHK.TRANS64.TRYWAIT P1, [R9+URZ+0x30008], R6 ;  /* 0x03000806090075a7 */ /* 0x0002a6000802017f */
[----:B--2---:R-:W-:Y:S05]  /*d550*/  @!P1 NANOSLEEP.SYNCS 0x989680 ;  /* 0x009896800000995d */ /* 0x004fea0003900000 */
[----:B------:R-:W2:Y:S02]  /*d560*/  @!P1 SYNCS.PHASECHK.TRANS64 P1, [R9+URZ+0x30008], R6 ;  /* 0x03000806090095a7 */ /* 0x000ea4000802007f */
[----:B--2---:R-:W-:Y:S05]  /*d570*/  @!P1 BRA `(.L_x_20) ;  /* 0xfffffffc00ec9947 */ /* 0x004fea000383ffff */
[----:B------:R-:W-:Y:S05]  /*d580*/  BRA `(.L_x_108) ;  /* 0xffffff68009c7947 */ /* 0x000fea000383ffff */
.L_x_25:
[----:B-1----:R-:W-:-:S04]  /*d590*/  MOV R5, UR10 ;  /* 0x0000000a00057c02 */ /* 0x002fc80008000f00 */
[----:B------:R1:W2:Y:S03]  /*d5a0*/  SYNCS.PHASECHK.TRANS64.TRYWAIT P2, [R5+URZ+0x30000], R4 ;  /* 0x03000004050075a7 */ /* 0x0002a6000804017f */
[----:B--2---:R-:W-:Y:S05]  /*d5b0*/  @!P2 NANOSLEEP.SYNCS 0x989680 ;  /* 0x009896800000a95d */ /* 0x004fea0003900000 */
[----:B------:R-:W2:Y:S02]  /*d5c0*/  @!P2 SYNCS.PHASECHK.TRANS64 P2, [R5+URZ+0x30000], R4 ;  /* 0x030000040500a5a7 */ /* 0x000ea4000804007f */
[----:B--2---:R-:W-:Y:S05]  /*d5d0*/  @!P2 BRA `(.L_x_25) ;  /* 0xfffffffc00eca947 */ /* 0x004fea000383ffff */
[----:B------:R-:W-:Y:S05]  /*d5e0*/  BRA `(.L_x_109) ;  /* 0xffffff6c00a87947 */ /* 0x000fea000383ffff */
.L_x_29:
[----:B-1----:R-:W-:-:S04]  /*d5f0*/  IMAD.U32 R8, RZ, RZ, UR10 ;  /* 0x0000000aff087e24 */ /* 0x002fc8000f8e00ff */
[----:B------:R1:W2:Y:S03]  /*d600*/  SYNCS.PHASECHK.TRANS64.TRYWAIT P2, [R8+URZ+0x30000], R11 ;  /* 0x0300000b080075a7 */ /* 0x0002a6000804017f */
[----:B--2---:R-:W-:Y:S05]  /*d610*/  @!P2 NANOSLEEP.SYNCS 0x989680 ;  /* 0x009896800000a95d */ /* 0x004fea0003900000 */
[----:B------:R-:W2:Y:S02]  /*d620*/  @!P2 SYNCS.PHASECHK.TRANS64 P2, [R8+URZ+0x30000], R11 ;  /* 0x0300000b0800a5a7 */ /* 0x000ea4000804007f */
[----:B--2---:R-:W-:Y:S05]  /*d630*/  @!P2 BRA `(.L_x_29) ;  /* 0xfffffffc00eca947 */ /* 0x004fea000383ffff */
[----:B------:R-:W-:Y:S05]  /*d640*/  BRA `(.L_x_28) ;  /* 0xffffff9400507947 */ /* 0x000fea000383ffff */
.L_x_37:
[----:B-1----:R-:W-:-:S04]  /*d650*/  MOV R5, UR10 ;  /* 0x0000000a00057c02 */ /* 0x002fc80008000f00 */
[----:B------:R1:W2:Y:S03]  /*d660*/  SYNCS.PHASECHK.TRANS64.TRYWAIT P2, [R5+URZ+0x30000], R4 ;  /* 0x03000004050075a7 */ /* 0x0002a6000804017f */
[----:B--2---:R-:W-:Y:S05]  /*d670*/  @!P2 NANOSLEEP.SYNCS 0x989680 ;  /* 0x009896800000a95d */ /* 0x004fea0003900000 */
[----:B------:R-:W2:Y:S02]  /*d680*/  @!P2 SYNCS.PHASECHK.TRANS64 P2, [R5+URZ+0x30000], R4 ;  /* 0x030000040500a5a7 */ /* 0x000ea4000804007f */
[----:B--2---:R-:W-:Y:S05]  /*d690*/  @!P2 BRA `(.L_x_37) ;  /* 0xfffffffc00eca947 */ /* 0x004fea000383ffff */
[----:B------:R-:W-:Y:S05]  /*d6a0*/  BRA `(.L_x_110) ;  /* 0xffffff9800907947 */ /* 0x000fea000383ffff */
.L_x_41:
[----:B-1----:R-:W-:-:S04]  /*d6b0*/  MOV R9, UR10 ;  /* 0x0000000a00097c02 */ /* 0x002fc80008000f00 */
[----:B------:R1:W2:Y:S03]  /*d6c0*/  SYNCS.PHASECHK.TRANS64.TRYWAIT P2, [R9+URZ+0x30000], R68 ;  /* 0x03000044090075a7 */ /* 0x0002a6000804017f */
[----:B--2---:R-:W-:Y:S05]  /*d6d0*/  @!P2 NANOSLEEP.SYNCS 0x989680 ;  /* 0x009896800000a95d */ /* 0x004fea0003900000 */
[----:B------:R-:W2:Y:S02]  /*d6e0*/  @!P2 SYNCS.PHASECHK.TRANS64 P2, [R9+URZ+0x30000], R68 ;  /* 0x030000440900a5a7 */ /* 0x000ea4000804007f */
[----:B--2---:R-:W-:Y:S05]  /*d6f0*/  @!P2 BRA `(.L_x_41) ;  /* 0xfffffffc00eca947 */ /* 0x004fea000383ffff */
[----:B------:R-:W-:Y:S05]  /*d700*/  BRA `(.L_x_40) ;  /* 0xffffffc800647947 */ /* 0x000fea000383ffff */
.L_x_57:
[----:B-1----:R-:W-:-:S04]  /*d710*/  MOV R3, UR5 ;  /* 0x0000000500037c02 */ /* 0x002fc80008000f00 */
[----:B------:R1:W2:Y:S03]  /*d720*/  SYNCS.PHASECHK.TRANS64.TRYWAIT P0, [R3+URZ+0x8], R0 ;  /* 0x00000800030075a7 */ /* 0x0002a6000800017f */
[----:B--2---:R-:W-:Y:S05]  /*d730*/  @!P0 NANOSLEEP.SYNCS 0x989680 ;  /* 0x009896800000895d */ /* 0x004fea0003900000 */
[----:B------:R-:W2:Y:S02]  /*d740*/  @!P0 SYNCS.PHASECHK.TRANS64 P0, [R3+URZ+0x8], R0 ;  /* 0x00000800030085a7 */ /* 0x000ea4000800007f */
[----:B--2---:R-:W-:Y:S05]  /*d750*/  @!P0 BRA `(.L_x_57) ;  /* 0xfffffffc00ec8947 */ /* 0x004fea000383ffff */
[----:B------:R-:W-:Y:S05]  /*d760*/  BRA `(.L_x_111) ;  /* 0xffffffd400287947 */ /* 0x000fea000383ffff */
.L_x_75:
[----:B--2---:R2:W4:Y:S02]  /*d770*/  SYNCS.PHASECHK.TRANS64.TRYWAIT P0, [R4+URZ+0x30060], R3 ;  /* 0x03006003040075a7 */ /* 0x004524000800017f */
[----:B----4-:R-:W-:Y:S05]  /*d780*/  @!P0 NANOSLEEP.SYNCS 0x989680 ;  /* 0x009896800000895d */ /* 0x010fea0003900000 */
[----:B------:R-:W4:Y:S02]  /*d790*/  @!P0 SYNCS.PHASECHK.TRANS64 P0, [R4+URZ+0x30060], R3 ;  /* 0x03006003040085a7 */ /* 0x000f24000800007f */
[----:B----4-:R-:W-:Y:S05]  /*d7a0*/  @!P0 BRA `(.L_x_75) ;  /* 0xfffffffc00f08947 */ /* 0x010fea000383ffff */
[----:B------:R-:W-:Y:S05]  /*d7b0*/  BRA `(.L_x_112) ;  /* 0xffffffe800bc7947 */ /* 0x000fea000383ffff */
.L_x_80:
[----:B-1----:R1:W2:Y:S02]  /*d7c0*/  SYNCS.PHASECHK.TRANS64.TRYWAIT P0, [R5+URZ+0x30028], R2 ;  /* 0x03002802050075a7 */ /* 0x0022a4000800017f */
[----:B--2---:R-:W-:Y:S05]  /*d7d0*/  @!P0 NANOSLEEP.SYNCS 0x989680 ;  /* 0x009896800000895d */ /* 0x004fea0003900000 */
[----:B------:R-:W2:Y:S02]  /*d7e0*/  @!P0 SYNCS.PHASECHK.TRANS64 P0, [R5+URZ+0x30028], R2 ;  /* 0x03002802050085a7 */ /* 0x000ea4000800007f */
[----:B--2---:R-:W-:Y:S05]  /*d7f0*/  @!P0 BRA `(.L_x_80) ;  /* 0xfffffffc00f08947 */ /* 0x004fea000383ffff */
[----:B------:R-:W-:Y:S05]  /*d800*/  BRA `(.L_x_113) ;  /* 0xffffffec00547947 */ /* 0x000fea000383ffff */
.L_x_85:
[----:B-1----:R1:W2:Y:S02]  /*d810*/  SYNCS.PHASECHK.TRANS64.TRYWAIT P0, [R5+URZ+0x30060], R6 ;  /* 0x03006006050075a7 */ /* 0x0022a4000800017f */
[----:B--2---:R-:W-:Y:S05]  /*d820*/  @!P0 NANOSLEEP.SYNCS 0x989680 ;  /* 0x009896800000895d */ /* 0x004fea0003900000 */
[----:B------:R-:W2:Y:S02]  /*d830*/  @!P0 SYNCS.PHASECHK.TRANS64 P0, [R5+URZ+0x30060], R6 ;  /* 0x03006006050085a7 */ /* 0x000ea4000800007f */
[----:B--2---:R-:W-:Y:S05]  /*d840*/  @!P0 BRA `(.L_x_85) ;  /* 0xfffffffc00f08947 */ /* 0x004fea000383ffff */
[----:B------:R-:W-:Y:S05]  /*d850*/  BRA `(.L_x_114) ;  /* 0xffffffec00ec7947 */ /* 0x000fea000383ffff */
.L_x_90:
[----:B-1----:R1:W2:Y:S02]  /*d860*/  SYNCS.PHASECHK.TRANS64.TRYWAIT P0, [R4+URZ+0x30028], R7 ;  /* 0x03002807040075a7 */ /* 0x0022a4000800017f */
[----:B--2---:R-:W-:Y:S05]  /*d870*/  @!P0 NANOSLEEP.SYNCS 0x989680 ;  /* 0x009896800000895d */ /* 0x004fea0003900000 */
[----:B------:R-:W2:Y:S02]  /*d880*/  @!P0 SYNCS.PHASECHK.TRANS64 P0, [R4+URZ+0x30028], R7 ;  /* 0x03002807040085a7 */ /* 0x000ea4000800007f */
[----:B--2---:R-:W-:Y:S05]  /*d890*/  @!P0 BRA `(.L_x_90) ;  /* 0xfffffffc00f08947 */ /* 0x004fea000383ffff */
[----:B------:R-:W-:Y:S05]  /*d8a0*/  BRA `(.L_x_115) ;  /* 0xfffffff000907947 */ /* 0x000fea000383ffff */
.L_x_96:
[----:B-1----:R1:W2:Y:S02]  /*d8b0*/  SYNCS.PHASECHK.TRANS64.TRYWAIT P4, [R6+URZ+0x30028], R5 ;  /* 0x03002805060075a7 */ /* 0x0022a4000808017f */
[----:B--2---:R-:W-:Y:S05]  /*d8c0*/  @!P4 NANOSLEEP.SYNCS 0x989680 ;  /* 0x009896800000c95d */ /* 0x004fea0003900000 */
[----:B------:R-:W2:Y:S02]  /*d8d0*/  @!P4 SYNCS.PHASECHK.TRANS64 P4, [R6+URZ+0x30028], R5 ;  /* 0x030028050600c5a7 */ /* 0x000ea4000808007f */
[----:B--2---:R-:W-:Y:S05]  /*d8e0*/  @!P4 BRA `(.L_x_96) ;  /* 0xfffffffc00f0c947 */ /* 0x004fea000383ffff */
[----:B------:R-:W-:Y:S05]  /*d8f0*/  BRA `(.L_x_116) ;  /* 0xfffffff400647947 */ /* 0x000fea000383ffff */
.L_x_101:
[----:B-1----:R1:W2:Y:S02]  /*d900*/  SYNCS.PHASECHK.TRANS64.TRYWAIT P4, [R6+URZ+0x30028], R7 ;  /* 0x03002807060075a7 */ /* 0x0022a4000808017f */
[----:B--2---:R-:W-:Y:S05]  /*d910*/  @!P4 NANOSLEEP.SYNCS 0x989680 ;  /* 0x009896800000c95d */ /* 0x004fea0003900000 */
[----:B------:R-:W2:Y:S02]  /*d920*/  @!P4 SYNCS.PHASECHK.TRANS64 P4, [R6+URZ+0x30028], R7 ;  /* 0x030028070600c5a7 */ /* 0x000ea4000808007f */
[----:B--2---:R-:W-:Y:S05]  /*d930*/  @!P4 BRA `(.L_x_101) ;  /* 0xfffffffc00f0c947 */ /* 0x004fea000383ffff */
[----:B------:R-:W-:Y:S05]  /*d940*/  BRA `(.L_x_117) ;  /* 0xfffffff800087947 */ /* 0x000fea000383ffff */
        .weak           $__internal_0_$__cuda_sm20_rcp_rn_f32_slowpath
        .type           $__internal_0_$__cuda_sm20_rcp_rn_f32_slowpath,@function
        .size           $__internal_0_$__cuda_sm20_rcp_rn_f32_slowpath,(.L_x_123 - $__internal_0_$__cuda_sm20_rcp_rn_f32_slowpath)
$__internal_0_$__cuda_sm20_rcp_rn_f32_slowpath:
[----:B------:R-:W-:Y:S01]  /*d950*/  SHF.L.U32 R0, R2, 0x1, RZ ;  /* 0x0000000102007819 */ /* 0x000fe200000006ff */
[----:B------:R-:W-:Y:S03]  /*d960*/  BSSY B2, `(.L_x_118) ;  /* 0x0000030000027945 */ /* 0x000fe60003800000 */
[----:B------:R-:W-:-:S04]  /*d970*/  SHF.R.U32.HI R18, RZ, 0x18, R0 ;  /* 0x00000018ff127819 */ /* 0x000fc80000011600 */
[----:B------:R-:W-:-:S13]  /*d980*/  ISETP.NE.U32.AND P0, PT, R18, RZ, PT ;  /* 0x000000ff1200720c */ /* 0x000fda0003f05070 */
[----:B------:R-:W-:Y:S05]  /*d990*/  @P0 BRA `(.L_x_119) ;  /* 0x0000000000280947 */ /* 0x000fea0003800000 */
[----:B------:R-:W-:-:S04]  /*d9a0*/  SHF.L.U32 R0, R2, 0x1, RZ ;  /* 0x0000000102007819 */ /* 0x000fc800000006ff */
[----:B------:R-:W-:-:S13]  /*d9b0*/  ISETP.NE.AND P0, PT, R0, RZ, PT ;  /* 0x000000ff0000720c */ /* 0x000fda0003f05270 */
[----:B------:R-:W-:Y:S01]  /*d9c0*/  @P0 FFMA R10, R2, 1.84467440737095516160e+19, RZ ;  /* 0x5f800000020a0823 */ /* 0x000fe200000000ff */
[----:B------:R-:W-:Y:S08]  /*d9d0*/  @!P0 MUFU.RCP R3, R2 ;  /* 0x0000000200038308 */ /* 0x000ff00000001000 */
[----:B------:R-:W1:Y:S02]  /*d9e0*/  @P0 MUFU.RCP R13, R10 ;  /* 0x0000000a000d0308 */ /* 0x000e640000001000 */
[----:B-1----:R-:W-:-:S04]  /*d9f0*/  @P0 FFMA R0, R10, R13, -1 ;  /* 0xbf8000000a000423 */ /* 0x002fc8000000000d */
[----:B------:R-:W-:-:S04]  /*da00*/  @P0 FADD.FTZ R0, -R0, -RZ ;  /* 0x800000ff00000221 */ /* 0x000fc80000010100 */
[----:B------:R-:W-:-:S04]  /*da10*/  @P0 FFMA R0, R13, R0, R13 ;  /* 0x000000000d000223 */ /* 0x000fc8000000000d */
[----:B------:R-:W-:Y:S01]  /*da20*/  @P0 FFMA R3, R0, 1.84467440737095516160e+19, RZ ;  /* 0x5f80000000030823 */ /* 0x000fe200000000ff */
[----:B------:R-:W-:Y:S06]  /*da30*/  BRA `(.L_x_120) ;  /* 0x0000000000887947 */ /* 0x000fec0003800000 */
.L_x_119:
[----:B------:R-:W-:-:S04]  /*da40*/  IADD3 R19, R18, -0xfd, RZ ;  /* 0xffffff0312137810 */ /* 0x000fc80007ffe0ff */
[----:B------:R-:W-:-:S13]  /*da50*/  ISETP.GT.U32.AND P0, PT, R19, 0x1, PT ;  /* 0x000000011300780c */ /* 0x000fda0003f04070 */
[----:B------:R-:W-:Y:S05]  /*da60*/  @P0 BRA `(.L_x_121) ;  /* 0x0000000000780947 */ /* 0x000fea0003800000 */
[----:B------:R-:W-:Y:S02]  /*da70*/  LOP3.LUT R0, R2, 0x7fffff, RZ, 0xc0, !PT ;  /* 0x007fffff02007812 */ /* 0x000fe400078ec0ff */
[----:B------:R-:W-:Y:S02]  /*da80*/  MOV R14, 0x3 ;  /* 0x00000003000e7802 */ /* 0x000fe40000000f00 */
[----:B------:R-:W-:Y:S02]  /*da90*/  LOP3.LUT R0, R0, 0x3f800000, RZ, 0xfc, !PT ;  /* 0x3f80000000007812 */ /* 0x000fe400078efcff */
[----:B------:R-:W-:Y:S02]  /*daa0*/  SHF.L.U32 R14, R14, R19, RZ ;  /* 0x000000130e0e7219 */ /* 0x000fe400000006ff */
[----:B------:R-:W1:Y:S02]  /*dab0*/  MUFU.RCP R3, R0 ;  /* 0x0000000000037308 */ /* 0x000e640000001000 */
[----:B-1----:R-:W-:-:S04]  /*dac0*/  FFMA R10, R0, R3, -1 ;  /* 0xbf800000000a7423 */ /* 0x002fc80000000003 */
[----:B------:R-:W-:-:S04]  /*dad0*/  FADD.FTZ R10, -R10, -RZ ;  /* 0x800000ff0a0a7221 */ /* 0x000fc80000010100 */
[CCC-:B------:R-:W-:Y:S01]  /*dae0*/  FFMA.RM R12, R3.reuse, R10.reuse, R3.reuse ;  /* 0x0000000a030c7223 */ /* 0x1c0fe20000004003 */
[----:B------:R-:W-:-:S04]  /*daf0*/  FFMA.RP R13, R3, R10, R3 ;  /* 0x0000000a030d7223 */ /* 0x000fc80000008003 */
[C---:B------:R-:W-:Y:S02]  /*db00*/  LOP3.LUT R3, R12.reuse, 0x7fffff, RZ, 0xc0, !PT ;  /* 0x007fffff0c037812 */ /* 0x040fe400078ec0ff */
[----:B------:R-:W-:Y:S02]  /*db10*/  FSETP.NEU.FTZ.AND P0, PT, R12, R13, PT ;  /* 0x0000000d0c00720b */ /* 0x000fe40003f1d000 */
[----:B------:R-:W-:Y:S02]  /*db20*/  LOP3.LUT R3, R3, 0x800000, RZ, 0xfc, !PT ;  /* 0x0080000003037812 */ /* 0x000fe400078efcff */
[----:B------:R-:W-:Y:S02]  /*db30*/  SEL R10, RZ, 0xffffffff, !P0 ;  /* 0xffffffffff0a7807 */ /* 0x000fe40004000000 */
[----:B------:R-:W-:-:S03]  /*db40*/  LOP3.LUT R14, R14, R3, RZ, 0xc0, !PT ;  /* 0x000000030e0e7212 */ /* 0x000fc600078ec0ff */
[----:B------:R-:W-:Y:S01]  /*db50*/  IMAD.MOV R10, RZ, RZ, -R10 ;  /* 0x000000ffff0a7224 */ /* 0x000fe200078e0a0a */
[----:B------:R-:W-:-:S04]  /*db60*/  SHF.R.U32.HI R14, RZ, R19, R14 ;  /* 0x00000013ff0e7219 */ /* 0x000fc8000001160e */
[----:B------:R-:W-:Y:S02]  /*db70*/  LOP3.LUT P1, RZ, R10, R19, R3, 0xf8, !PT ;  /* 0x000000130aff7212 */ /* 0x000fe4000782f803 */
[C---:B------:R-:W-:Y:S02]  /*db80*/  LOP3.LUT P0, RZ, R14.reuse, 0x1, RZ, 0xc0, !PT ;  /* 0x000000010eff7812 */ /* 0x040fe4000780c0ff */
[----:B------:R-:W-:-:S04]  /*db90*/  LOP3.LUT P2, RZ, R14, 0x2, RZ, 0xc0, !PT ;  /* 0x000000020eff7812 */ /* 0x000fc8000784c0ff */
[----:B------:R-:W-:Y:S02]  /*dba0*/  PLOP3.LUT P0, PT, P0, P1, P2, 0xe0, 0x0 ;  /* 0x000000000000781c */ /* 0x000fe40000703c20 */
[----:B------:R-:W-:Y:S02]  /*dbb0*/  LOP3.LUT P1, RZ, R2, 0x7fffff, RZ, 0xc0, !PT ;  /* 0x007fffff02ff7812 */ /* 0x000fe4000782c0ff */
[----:B------:R-:W-:-:S04]  /*dbc0*/  SEL R0, RZ, 0x1, !P0 ;  /* 0x00000001ff007807 */ /* 0x000fc80004000000 */
[----:B------:R-:W-:-:S04]  /*dbd0*/  IADD3 R0, -R0, RZ, RZ ;  /* 0x000000ff00007210 */ /* 0x000fc80007ffe1ff */
[----:B------:R-:W-:Y:S02]  /*dbe0*/  ISETP.GE.AND P0, PT, R0, RZ, PT ;  /* 0x000000ff0000720c */ /* 0x000fe40003f06270 */
[----:B------:R-:W-:-:S04]  /*dbf0*/  IADD3 R0, R18, -0xfc, RZ ;  /* 0xffffff0412007810 */ /* 0x000fc80007ffe0ff */
[----:B------:R-:W-:-:S07]  /*dc00*/  SHF.R.U32.HI R3, RZ, R0, R3 ;  /* 0x00000000ff037219 */ /* 0x000fce0000011603 */
[----:B------:R-:W-:-:S04]  /*dc10*/  @!P0 IADD3 R3, R3, 0x1, RZ ;  /* 0x0000000103038810 */ /* 0x000fc80007ffe0ff */
[----:B------:R-:W-:-:S04]  /*dc20*/  @!P1 SHF.L.U32 R3, R3, 0x1, RZ ;  /* 0x0000000103039819 */ /* 0x000fc800000006ff */
[----:B------:R-:W-:Y:S01]  /*dc30*/  LOP3.LUT R3, R3, 0x80000000, R2, 0xf8, !PT ;  /* 0x8000000003037812 */ /* 0x000fe200078ef802 */
[----:B------:R-:W-:Y:S06]  /*dc40*/  BRA `(.L_x_120) ;  /* 0x0000000000047947 */ /* 0x000fec0003800000 */
.L_x_121:
[----:B------:R1:W2:Y:S02]  /*dc50*/  MUFU.RCP R3, R2 ;  /* 0x0000000200037308 */ /* 0x0002a40000001000 */
.L_x_120:
[----:B------:R-:W-:Y:S05]  /*dc60*/  BSYNC B2 ;  /* 0x0000000000027941 */ /* 0x000fea0003800000 */
.L_x_118:
[----:B--2---:R-:W-:Y:S02]  /*dc70*/  MOV R10, R3 ;  /* 0x00000003000a7202 */ /* 0x004fe40000000f00 */
[----:B-1----:R-:W-:Y:S02]  /*dc80*/  MOV R2, R15 ;  /* 0x0000000f00027202 */ /* 0x002fe40000000f00 */
[----:B------:R-:W-:-:S04]  /*dc90*/  MOV R3, 0x0 ;  /* 0x0000000000037802 */ /* 0x000fc80000000f00 */
[----:B------:R-:W-:Y:S05]  /*dca0*/  RET.REL.NODEC R2 `(_ZN7cutlass13device_kernelINS_4fmha6kernel28FmhaKernelTmaWarpSpecializedINS1_10collective30FmhaMainloopTmaWarpSpecializedINS_6half_tEffN4cute5tupleIJNS7_1CILi128EEESA_SA_EEENS8_IJiNS9_ILi1EEENS8_IJiiEEEEEESE_SE_NS4_14ResidualFusionEJEEENS4_15FmhaFwdEpilogueIS6_fNS8_IJNS9_ILi64EEESA_SA_EEEEENS2_23IndividualTileSchedulerEJEEEEEvNT_6ParamsE) ;  /* 0xffffff2002d47950 */ /* 0x000fea0003c3ffff */
.L_x_122:
[----:B------:R-:W-:-:S00]  /*dcb0*/  BRA `(.L_x_122) ;  /* 0xfffffffc00fc7947 */ /* 0x000fc0000383ffff */
[----:B------:R-:W-:-:S00]  /*dcc0*/  NOP ;  /* 0x0000000000007918 */ /* 0x000fc00000000000 */
        /* <DEDUP_REMOVED lines=11> */
.L_x_123:


//--------------------- .nv.global.init           --------------------------
	.section	.nv.global.init,"aw",@progbits
.nv.global.init:
	.type		$str$24,@object
	.size		$str$24,($str$25 - $str$24)
$str$24:
        /*0000*/ 	.byte	0x28, 0x61, 0x64, 0x64, 0x72, 0x65, 0x73, 0x73, 0x20, 0x26, 0x20, 0x6d, 0x61, 0x73, 0x6b, 0x29
        /*0010*/ 	.byte	0x20, 0x3d, 0x3d, 0x20, 0x30, 0x00
	.type		$str$25,@object
	.size		$str$25,(__unnamed_1 - $str$25)
$str$25:
        /*0016*/ 	.byte	0x2f, 0x74, 0x6d, 0x70, 0x2f, 0x63, 0x75, 0x74, 0x6c, 0x61, 0x73, 0x73, 0x5f, 0x73, 0x77, 0x65
        /*0026*/ 	.byte	0x65, 0x70, 0x5f, 0x73, 0x72, 0x63, 0x2f, 0x69, 0x6e, 0x63, 0x6c, 0x75, 0x64, 0x65, 0x2f, 0x63
        /*0036*/ 	.byte	0x75, 0x74, 0x65, 0x2f, 0x70, 0x6f, 0x69, 0x6e, 0x74, 0x65, 0x72, 0x5f, 0x66, 0x6c, 0x61, 0x67
        /*0046*/ 	.byte	0x67, 0x65, 0x64, 0x2e, 0x68, 0x70, 0x70, 0x00
	.type		__unnamed_1,@object
	.size		__unnamed_1,(__unnamed_2 - __unnamed_1)
__unnamed_1:
        /*004e*/ 	.byte	0x61, 0x75, 0x74, 0x6f, 0x20, 0x63, 0x75, 0x74, 0x65, 0x3a, 0x3a, 0x61, 0x73, 0x5f, 0x70, 0x6f
        /* <DEDUP_REMOVED lines=27> */
        /*020e*/ 	.byte	0x3e, 0x3e, 0x3e, 0x3e, 0x3e, 0x5d, 0x00
	.type		__unnamed_2,@object
	.size		__unnamed_2,(.L_1 - __unnamed_2)
__unnamed_2:
        /* <DEDUP_REMOVED lines=29> */
.L_1:


//--------------------- .nv.shared._ZN7cutlass13device_kernelINS_4fmha6kernel28FmhaKernelTmaWarpSpecializedINS1_10collective30FmhaMainloopTmaWarpSpecializedINS_6half_tEffN4cute5tupleIJNS7_1CILi128EEESA_SA_EEENS8_IJiNS9_ILi1EEENS8_IJiiEEEEEESE_SE_NS4_14ResidualFusionEJEEENS4_15FmhaFwdEpilogueIS6_fNS8_IJNS9_ILi64EEESA_SA_EEEEENS2_23IndividualTileSchedulerEJEEEEEvNT_6ParamsE --------------------------
	.section	.nv.shared._ZN7cutlass13device_kernelINS_4fmha6kernel28FmhaKernelTmaWarpSpecializedINS1_10collective30FmhaMainloopTmaWarpSpecializedINS_6half_tEffN4cute5tupleIJNS7_1CILi128EEESA_SA_EEENS8_IJiNS9_ILi1EEENS8_IJiiEEEEEESE_SE_NS4_14ResidualFusionEJEEENS4_15FmhaFwdEpilogueIS6_fNS8_IJNS9_ILi64EEESA_SA_EEEEENS2_23IndividualTileSchedulerEJEEEEEvNT_6ParamsE,"aw",@nobits
	.sectionflags	@""
	.align	16
	.zero		1024


//--------------------- .nv.shared.reserved.0     --------------------------
	.section	.nv.shared.reserved.0,"aw",@nobits
	.weak		__nv_reservedSMEM_offset_0_alias
	.size		__nv_reservedSMEM_offset_0_alias, 0, 0
	.other		__nv_reservedSMEM_offset_0_alias,@"STO_CUDA_RESERVED_SHARED STV_DEFAULT"
__nv_reservedSMEM_offset_0_alias:
	.zero		0


//--------------------- .nv.global                --------------------------
	.section	.nv.global,"aw",@nobits
.nv.global:
	.type		_ZN39_INTERNAL_3c716a7f_4_k_cu_15b71fcf_29974cute1_E,@object
	.size		_ZN39_INTERNAL_3c716a7f_4_k_cu_15b71fcf_29974cute1_E,(_ZN39_INTERNAL_3c716a7f_4_k_cu_15b71fcf_29974cuda3std3__45__cpo6cbeginE - _ZN39_INTERNAL_3c716a7f_4_k_cu_15b71fcf_29974cute1_E)
_ZN39_INTERNAL_3c716a7f_4_k_cu_15b71fcf_29974cute1_E:
	.zero		1
	.type		_ZN39_INTERNAL_3c716a7f_4_k_cu_15b71fcf_29974cuda3std3__45__cpo6cbeginE,@object
	.size		_ZN39_INTERNAL_3c716a7f_4_k_cu_15b71fcf_29974cuda3std3__45__cpo6cbeginE,(_ZN39_INTERNAL_3c716a7f_4_k_cu_15b71fcf_29974cuda3std3__48in_placeE - _ZN39_INTERNAL_3c716a7f_4_k_cu_15b71fcf_29974cuda3std3__45__cpo6cbeginE)
_ZN39_INTERNAL_3c716a7f_4_k_cu_15b71fcf_29974cuda3std3__45__cpo6cbeginE:
	.zero		1
	.type		_ZN39_INTERNAL_3c716a7f_4_k_cu_15b71fcf_29974cuda3std3__48in_placeE,@object
	.size		_ZN39_INTERNAL_3c716a7f_4_k_cu_15b71fcf_29974cuda3std3__48in_placeE,(_ZN39_INTERNAL_3c716a7f_4_k_cu_15b71fcf_29974cuda3std6ranges3__45__cpo9iter_moveE - _ZN39_INTERNAL_3c716a7f_4_k_cu_15b71fcf_29974cuda3std3__48in_placeE)
_ZN39_INTERNAL_3c716a7f_4_k_cu_15b71fcf_29974cuda3std3__48in_placeE:
	.zero		1
	.type		_ZN39_INTERNAL_3c716a7f_4_k_cu_15b71fcf_29974cuda3std6ranges3__45__cpo9iter_moveE,@object
	.size		_ZN39_INTERNAL_3c716a7f_4_k_cu_15b71fcf_29974cuda3std6ranges3__45__cpo9iter_moveE,(_ZN39_INTERNAL_3c716a7f_4_k_cu_15b71fcf_29974cuda3std3__45__cpo5beginE - _ZN39_INTERNAL_3c716a7f_4_k_cu_15b71fcf_29974cuda3std6ranges3__45__cpo9iter_moveE)
_ZN39_INTERNAL_3c716a7f_4_k_cu_15b71fcf_29974cuda3std6ranges3__45__cpo9iter_moveE:
	.zero		1
	.type		_ZN39_INTERNAL_3c716a7f_4_k_cu_15b71fcf_29974cuda3std3__45__cpo5beginE,@object
	.size		_ZN39_INTERNAL_3c716a7f_4_k_cu_15b71fcf_29974cuda3std3__45__cpo5beginE,(_ZN39_INTERNAL_3c716a7f_4_k_cu_15b71fcf_29974cuda3std3__441_GLOBAL__N__3c716a7f_4_k_cu_15b71fcf_29976ignoreE - _ZN39_INTERNAL_3c716a7f_4_k_cu_15b71fcf_29974cuda3std3__45__cpo5beginE)
_ZN39_INTERNAL_3c716a7f_4_k_cu_15b71fcf_29974cuda3std3__45__cpo5beginE:
	.zero		1
	.type		_ZN39_INTERNAL_3c716a7f_4_k_cu_15b71fcf_29974cuda3std3__441_GLOBAL__N__3c716a7f_4_k_cu_15b71fcf_29976ignoreE,@object
	.size		_ZN39_INTERNAL_3c716a7f_4_k_cu_15b71fcf_29974cuda3std3__441_GLOBAL__N__3c716a7f_4_k_cu_15b71fcf_29976ignoreE,(_ZN39_INTERNAL_3c716a7f_4_k_cu_15b71fcf_29974cute7productE - _ZN39_INTERNAL_3c716a7f_4_k_cu_15b71fcf_29974cuda3std3__441_GLOBAL__N__3c716a7f_4_k_cu_15b71fcf_29976ignoreE)
_ZN39_INTERNAL_3c716a7f_4_k_cu_15b71fcf_29974cuda3std3__441_GLOBAL__N__3c716a7f_4_k_cu_15b71fcf_29976ignoreE:
	.zero		1
	.type		_ZN39_INTERNAL_3c716a7f_4_k_cu_15b71fcf_29974cute7productE,@object
	.size		_ZN39_INTERNAL_3c716a7f_4_k_cu_15b71fcf_29974cute7productE,(_ZN39_INTERNAL_3c716a7f_4_k_cu_15b71fcf_29974cuda3std3__45__cpo3endE - _ZN39_INTERNAL_3c716a7f_4_k_cu_15b71fcf_29974cute7productE)
_ZN39_INTERNAL_3c716a7f_4_k_cu_15b71fcf_29974cute7productE:
	.zero		1
	.type		_ZN39_INTERNAL_3c716a7f_4_k_cu_15b71fcf_29974cuda3std3__45__cpo3endE,@object
	.size		_ZN39_INTERNAL_3c716a7f_4_k_cu_15b71fcf_29974cuda3std3__45__cpo3endE,(_ZN39_INTERNAL_3c716a7f_4_k_cu_15b71fcf_29974cuda3std3__419piecewise_constructE - _ZN39_INTERNAL_3c716a7f_4_k_cu_15b71fcf_29974cuda3std3__45__cpo3endE)
_ZN39_INTERNAL_3c716a7f_4_k_cu_15b71fcf_29974cuda3std3__45__cpo3endE:
	.zero		1
	.type		_ZN39_INTERNAL_3c716a7f_4_k_cu_15b71fcf_29974cuda3std3__419piecewise_constructE,@object
	.size		_ZN39_INTERNAL_3c716a7f_4_k_cu_15b71fcf_29974cuda3std3__419piecewise_constructE,(_ZN39_INTERNAL_3c716a7f_4_k_cu_15b71fcf_29974cuda3std3__45__cpo4cendE - _ZN39_INTERNAL_3c716a7f_4_k_cu_15b71fcf_29974cuda3std3__419piecewise_constructE)
_ZN39_INTERNAL_3c716a7f_4_k_cu_15b71fcf_29974cuda3std3__419piecewise_constructE:
	.zero		1
	.type		_ZN39_INTERNAL_3c716a7f_4_k_cu_15b71fcf_29974cuda3std3__45__cpo4cendE,@object
	.size		_ZN39_INTERNAL_3c716a7f_4_k_cu_15b71fcf_29974cuda3std3__45__cpo4cendE,(_ZN39_INTERNAL_3c716a7f_4_k_cu_15b71fcf_29974cuda3std6ranges3__45__cpo4swapE - _ZN39_INTERNAL_3c716a7f_4_k_cu_15b71fcf_29974cuda3std3__45__cpo4cendE)
_ZN39_INTERNAL_3c716a7f_4_k_cu_15b71fcf_29974cuda3std3__45__cpo4cendE:
	.zero		1
	.type		_ZN39_INTERNAL_3c716a7f_4_k_cu_15b71fcf_29974cuda3std6ranges3__45__cpo4swapE,@object
	.size		_ZN39_INTERNAL_3c716a7f_4_k_cu_15b71fcf_29974cuda3std6ranges3__45__cpo4swapE,(.L_9 - _ZN39_INTERNAL_3c716a7f_4_k_cu_15b71fcf_29974cuda3std6ranges3__45__cpo4swapE)
_ZN39_INTERNAL_3c716a7f_4_k_cu_15b71fcf_29974cuda3std6ranges3__45__cpo4swapE:
	.zero		1
.L_9:


//--------------------- .nv.constant0._ZN7cutlass13device_kernelINS_4fmha6kernel28FmhaKernelTmaWarpSpecializedINS1_10collective30FmhaMainloopTmaWarpSpecializedINS_6half_tEffN4cute5tupleIJNS7_1CILi128EEESA_SA_EEENS8_IJiNS9_ILi1EEENS8_IJiiEEEEEESE_SE_NS4_14ResidualFusionEJEEENS4_15FmhaFwdEpilogueIS6_fNS8_IJNS9_ILi64EEESA_SA_EEEEENS2_23IndividualTileSchedulerEJEEEEEvNT_6ParamsE --------------------------
	.section	.nv.constant0._ZN7cutlass13device_kernelINS_4fmha6kernel28FmhaKernelTmaWarpSpecializedINS1_10collective30FmhaMainloopTmaWarpSpecializedINS_6half_tEffN4cute5tupleIJNS7_1CILi128EEESA_SA_EEENS8_IJiNS9_ILi1EEENS8_IJiiEEEEEESE_SE_NS4_14ResidualFusionEJEEENS4_15FmhaFwdEpilogueIS6_fNS8_IJNS9_ILi64EEESA_SA_EEEEENS2_23IndividualTileSchedulerEJEEEEEvNT_6ParamsE,"a",@progbits
	.sectionflags	@""
	.align	4
.nv.constant0._ZN7cutlass13device_kernelINS_4fmha6kernel28FmhaKernelTmaWarpSpecializedINS1_10collective30FmhaMainloopTmaWarpSpecializedINS_6half_tEffN4cute5tupleIJNS7_1CILi128EEESA_SA_EEENS8_IJiNS9_ILi1EEENS8_IJiiEEEEEESE_SE_NS4_14ResidualFusionEJEEENS4_15FmhaFwdEpilogueIS6_fNS8_IJNS9_ILi64EEESA_SA_EEEEENS2_23IndividualTileSchedulerEJEEEEEvNT_6ParamsE:
	.zero		2688


//--------------------- SYMBOLS --------------------------

	.type		.nv.reservedSmem.offset0,@object
	.size		.nv.reservedSmem.offset0,0x4
	.type		__assertfail,@function
